//
// Generated by NVIDIA NVVM Compiler
//
// Compiler Build ID: CL-36424714
// Cuda compilation tools, release 13.0, V13.0.88
// Based on NVVM 20.0.0
//

.version 9.0
.target sm_100
.address_size 64

	// .globl	mine_block
.const .align 4 .b8 K[256] = {152, 47, 138, 66, 145, 68, 55, 113, 207, 251, 192, 181, 165, 219, 181, 233, 91, 194, 86, 57, 241, 17, 241, 89, 164, 130, 63, 146, 213, 94, 28, 171, 152, 170, 7, 216, 1, 91, 131, 18, 190, 133, 49, 36, 195, 125, 12, 85, 116, 93, 190, 114, 254, 177, 222, 128, 167, 6, 220, 155, 116, 241, 155, 193, 193, 105, 155, 228, 134, 71, 190, 239, 198, 157, 193, 15, 204, 161, 12, 36, 111, 44, 233, 45, 170, 132, 116, 74, 220, 169, 176, 92, 218, 136, 249, 118, 82, 81, 62, 152, 109, 198, 49, 168, 200, 39, 3, 176, 199, 127, 89, 191, 243, 11, 224, 198, 71, 145, 167, 213, 81, 99, 202, 6, 103, 41, 41, 20, 133, 10, 183, 39, 56, 33, 27, 46, 252, 109, 44, 77, 19, 13, 56, 83, 84, 115, 10, 101, 187, 10, 106, 118, 46, 201, 194, 129, 133, 44, 114, 146, 161, 232, 191, 162, 75, 102, 26, 168, 112, 139, 75, 194, 163, 81, 108, 199, 25, 232, 146, 209, 36, 6, 153, 214, 133, 53, 14, 244, 112, 160, 106, 16, 22, 193, 164, 25, 8, 108, 55, 30, 76, 119, 72, 39, 181, 188, 176, 52, 179, 12, 28, 57, 74, 170, 216, 78, 79, 202, 156, 91, 243, 111, 46, 104, 238, 130, 143, 116, 111, 99, 165, 120, 20, 120, 200, 132, 8, 2, 199, 140, 250, 255, 190, 144, 235, 108, 80, 164, 247, 163, 249, 190, 242, 120, 113, 198};

.visible .entry mine_block(
	.param .u64 .ptr .align 1 mine_block_param_0,
	.param .u64 .ptr .align 1 mine_block_param_1,
	.param .u64 mine_block_param_2,
	.param .u64 mine_block_param_3,
	.param .u64 mine_block_param_4,
	.param .u64 .ptr .align 1 mine_block_param_5,
	.param .u64 .ptr .align 1 mine_block_param_6,
	.param .u64 .ptr .align 1 mine_block_param_7
)
{
	.local .align 16 .b8 	__local_depot0[256];
	.reg .b64 	%SP;
	.reg .b64 	%SPL;
	.reg .pred 	%p<11>;
	.reg .b16 	%rs<17>;
	.reg .b32 	%r<604>;
	.reg .b64 	%rd<121>;

	mov.u64 	%SPL, __local_depot0;
	ld.param.u64 	%rd16, [mine_block_param_1];
	ld.param.u64 	%rd18, [mine_block_param_3];
	ld.param.u64 	%rd22, [mine_block_param_4];
	ld.param.u64 	%rd19, [mine_block_param_5];
	add.u64 	%rd120, %SPL, 0;
	mov.u32 	%r70, %ctaid.x;
	mov.u32 	%r71, %ntid.x;
	mov.u32 	%r72, %tid.x;
	mad.lo.s32 	%r73, %r70, %r71, %r72;
	cvt.u64.u32 	%rd2, %r73;
	setp.le.u64 	%p1, %rd22, %rd2;
	@%p1 bra 	$L__BB0_11;
	ld.param.u64 	%rd112, [mine_block_param_0];
	add.s64 	%rd118, %rd120, 36;
	cvta.to.global.u64 	%rd24, %rd16;
	cvta.to.global.u64 	%rd25, %rd112;
	add.s64 	%rd4, %rd18, %rd2;
	ld.global.u8 	%r75, [%rd25+1];
	ld.global.u8 	%rs1, [%rd25+2];
	ld.global.u8 	%r76, [%rd25+3];
	ld.global.u8 	%r77, [%rd25+5];
	ld.global.u8 	%rs2, [%rd25+6];
	ld.global.u8 	%r78, [%rd25+7];
	ld.global.u8 	%r79, [%rd25+9];
	ld.global.u8 	%rs3, [%rd25+10];
	ld.global.u8 	%r80, [%rd25+11];
	ld.global.u8 	%r81, [%rd25+13];
	ld.global.u8 	%rs4, [%rd25+14];
	ld.global.u8 	%r82, [%rd25+15];
	ld.global.u8 	%r83, [%rd25+17];
	ld.global.u8 	%rs5, [%rd25+18];
	ld.global.u8 	%r84, [%rd25+19];
	ld.global.u8 	%r85, [%rd25+21];
	ld.global.u8 	%rs6, [%rd25+22];
	ld.global.u8 	%r86, [%rd25+23];
	ld.global.u8 	%r87, [%rd25+25];
	ld.global.u8 	%rs7, [%rd25+26];
	ld.global.u8 	%r88, [%rd25+27];
	ld.global.u8 	%r89, [%rd25+29];
	ld.global.u8 	%rs8, [%rd25+30];
	ld.global.u8 	%r90, [%rd25+31];
	ld.global.u8 	%r91, [%rd24+1];
	ld.global.u8 	%rs9, [%rd24+2];
	ld.global.u8 	%r92, [%rd24+3];
	ld.global.u8 	%r93, [%rd24+5];
	ld.global.u8 	%rs10, [%rd24+6];
	ld.global.u8 	%r94, [%rd24+7];
	ld.global.u8 	%r95, [%rd24+9];
	ld.global.u8 	%rs11, [%rd24+10];
	ld.global.u8 	%r96, [%rd24+11];
	ld.global.u8 	%r97, [%rd24+13];
	ld.global.u8 	%rs12, [%rd24+14];
	ld.global.u8 	%r98, [%rd24+15];
	ld.global.u8 	%r99, [%rd24+17];
	ld.global.u8 	%rs13, [%rd24+18];
	ld.global.u8 	%r100, [%rd24+19];
	ld.global.u8 	%r101, [%rd24+21];
	ld.global.u8 	%rs14, [%rd24+22];
	ld.global.u8 	%r102, [%rd24+23];
	ld.global.u8 	%r103, [%rd24+25];
	ld.global.u8 	%rs15, [%rd24+26];
	ld.global.u8 	%r104, [%rd24+27];
	ld.global.u8 	%r105, [%rd24+29];
	ld.global.u8 	%rs16, [%rd24+30];
	ld.global.u8 	%r106, [%rd24+31];
	ld.global.u8 	%r107, [%rd25];
	ld.global.u8 	%r108, [%rd25+4];
	ld.global.u8 	%r109, [%rd25+8];
	ld.global.u8 	%r110, [%rd25+12];
	ld.global.u8 	%r111, [%rd25+16];
	ld.global.u8 	%r112, [%rd25+20];
	ld.global.u8 	%r113, [%rd25+24];
	ld.global.u8 	%r114, [%rd25+28];
	ld.global.u8 	%r115, [%rd24];
	ld.global.u8 	%r116, [%rd24+4];
	ld.global.u8 	%r117, [%rd24+8];
	ld.global.u8 	%r118, [%rd24+12];
	ld.global.u8 	%r119, [%rd24+16];
	ld.global.u8 	%r120, [%rd24+20];
	ld.global.u8 	%r121, [%rd24+24];
	ld.global.u8 	%r122, [%rd24+28];
	shl.b32 	%r123, %r107, 24;
	shl.b32 	%r124, %r75, 16;
	or.b32  	%r125, %r124, %r123;
	mul.wide.u16 	%r126, %rs1, 256;
	or.b32  	%r127, %r125, %r126;
	or.b32  	%r579, %r127, %r76;
	shl.b32 	%r128, %r108, 24;
	shl.b32 	%r129, %r77, 16;
	or.b32  	%r130, %r129, %r128;
	mul.wide.u16 	%r131, %rs2, 256;
	or.b32  	%r132, %r130, %r131;
	or.b32  	%r133, %r132, %r78;
	shl.b32 	%r134, %r109, 24;
	shl.b32 	%r135, %r79, 16;
	or.b32  	%r136, %r135, %r134;
	mul.wide.u16 	%r137, %rs3, 256;
	or.b32  	%r138, %r136, %r137;
	or.b32  	%r139, %r138, %r80;
	shl.b32 	%r140, %r110, 24;
	shl.b32 	%r141, %r81, 16;
	or.b32  	%r142, %r141, %r140;
	mul.wide.u16 	%r143, %rs4, 256;
	or.b32  	%r144, %r142, %r143;
	or.b32  	%r145, %r144, %r82;
	st.local.v4.u32 	[%rd120], {%r579, %r133, %r139, %r145};
	shl.b32 	%r146, %r111, 24;
	shl.b32 	%r147, %r83, 16;
	or.b32  	%r148, %r147, %r146;
	mul.wide.u16 	%r149, %rs5, 256;
	or.b32  	%r150, %r148, %r149;
	or.b32  	%r151, %r150, %r84;
	shl.b32 	%r152, %r112, 24;
	shl.b32 	%r153, %r85, 16;
	or.b32  	%r154, %r153, %r152;
	mul.wide.u16 	%r155, %rs6, 256;
	or.b32  	%r156, %r154, %r155;
	or.b32  	%r157, %r156, %r86;
	shl.b32 	%r158, %r113, 24;
	shl.b32 	%r159, %r87, 16;
	or.b32  	%r160, %r159, %r158;
	mul.wide.u16 	%r161, %rs7, 256;
	or.b32  	%r162, %r160, %r161;
	or.b32  	%r163, %r162, %r88;
	shl.b32 	%r164, %r114, 24;
	shl.b32 	%r165, %r89, 16;
	or.b32  	%r166, %r165, %r164;
	mul.wide.u16 	%r167, %rs8, 256;
	or.b32  	%r168, %r166, %r167;
	or.b32  	%r169, %r168, %r90;
	st.local.v4.u32 	[%rd120+16], {%r151, %r157, %r163, %r169};
	shl.b32 	%r170, %r115, 24;
	shl.b32 	%r171, %r91, 16;
	or.b32  	%r172, %r171, %r170;
	mul.wide.u16 	%r173, %rs9, 256;
	or.b32  	%r174, %r172, %r173;
	or.b32  	%r175, %r174, %r92;
	shl.b32 	%r176, %r116, 24;
	shl.b32 	%r177, %r93, 16;
	or.b32  	%r178, %r177, %r176;
	mul.wide.u16 	%r179, %rs10, 256;
	or.b32  	%r180, %r178, %r179;
	or.b32  	%r181, %r180, %r94;
	shl.b32 	%r182, %r117, 24;
	shl.b32 	%r183, %r95, 16;
	or.b32  	%r184, %r183, %r182;
	mul.wide.u16 	%r185, %rs11, 256;
	or.b32  	%r186, %r184, %r185;
	or.b32  	%r187, %r186, %r96;
	shl.b32 	%r188, %r118, 24;
	shl.b32 	%r189, %r97, 16;
	or.b32  	%r190, %r189, %r188;
	mul.wide.u16 	%r191, %rs12, 256;
	or.b32  	%r192, %r190, %r191;
	or.b32  	%r193, %r192, %r98;
	st.local.v4.u32 	[%rd120+32], {%r175, %r181, %r187, %r193};
	shl.b32 	%r194, %r119, 24;
	shl.b32 	%r195, %r99, 16;
	or.b32  	%r196, %r195, %r194;
	mul.wide.u16 	%r197, %rs13, 256;
	or.b32  	%r198, %r196, %r197;
	or.b32  	%r577, %r198, %r100;
	shl.b32 	%r199, %r120, 24;
	shl.b32 	%r200, %r101, 16;
	or.b32  	%r201, %r200, %r199;
	mul.wide.u16 	%r202, %rs14, 256;
	or.b32  	%r203, %r201, %r202;
	or.b32  	%r204, %r203, %r102;
	shl.b32 	%r205, %r121, 24;
	shl.b32 	%r206, %r103, 16;
	or.b32  	%r207, %r206, %r205;
	mul.wide.u16 	%r208, %rs15, 256;
	or.b32  	%r209, %r207, %r208;
	or.b32  	%r580, %r209, %r104;
	shl.b32 	%r210, %r122, 24;
	shl.b32 	%r211, %r105, 16;
	or.b32  	%r212, %r211, %r210;
	mul.wide.u16 	%r213, %rs16, 256;
	or.b32  	%r214, %r212, %r213;
	or.b32  	%r578, %r214, %r106;
	st.local.v4.u32 	[%rd120+48], {%r577, %r204, %r580, %r578};
	mov.b32 	%r576, 0;
	mov.u64 	%rd116, %rd118;
$L__BB0_2:
	shf.l.wrap.b32 	%r215, %r580, %r580, 15;
	shf.l.wrap.b32 	%r216, %r580, %r580, 13;
	xor.b32  	%r217, %r215, %r216;
	shr.u32 	%r218, %r580, 10;
	xor.b32  	%r219, %r217, %r218;
	ld.local.u32 	%r220, [%rd116];
	add.s32 	%r221, %r219, %r220;
	ld.local.u32 	%r222, [%rd116+-32];
	shf.l.wrap.b32 	%r223, %r222, %r222, 25;
	shf.l.wrap.b32 	%r224, %r222, %r222, 14;
	xor.b32  	%r225, %r223, %r224;
	shr.u32 	%r226, %r222, 3;
	xor.b32  	%r227, %r225, %r226;
	add.s32 	%r228, %r221, %r579;
	add.s32 	%r10, %r228, %r227;
	shf.l.wrap.b32 	%r229, %r578, %r578, 15;
	shf.l.wrap.b32 	%r230, %r578, %r578, 13;
	xor.b32  	%r231, %r229, %r230;
	shr.u32 	%r232, %r578, 10;
	xor.b32  	%r233, %r231, %r232;
	ld.local.v2.u32 	{%r234, %r235}, [%rd116+4];
	add.s32 	%r236, %r233, %r234;
	ld.local.v2.u32 	{%r237, %r238}, [%rd116+-28];
	shf.l.wrap.b32 	%r239, %r237, %r237, 25;
	shf.l.wrap.b32 	%r240, %r237, %r237, 14;
	xor.b32  	%r241, %r239, %r240;
	shr.u32 	%r242, %r237, 3;
	xor.b32  	%r243, %r241, %r242;
	add.s32 	%r244, %r236, %r222;
	add.s32 	%r245, %r244, %r243;
	shf.l.wrap.b32 	%r246, %r10, %r10, 15;
	shf.l.wrap.b32 	%r247, %r10, %r10, 13;
	xor.b32  	%r248, %r246, %r247;
	shr.u32 	%r249, %r10, 10;
	xor.b32  	%r250, %r248, %r249;
	add.s32 	%r251, %r250, %r235;
	shf.l.wrap.b32 	%r252, %r238, %r238, 25;
	shf.l.wrap.b32 	%r253, %r238, %r238, 14;
	xor.b32  	%r254, %r252, %r253;
	shr.u32 	%r255, %r238, 3;
	xor.b32  	%r256, %r254, %r255;
	add.s32 	%r257, %r251, %r237;
	add.s32 	%r580, %r257, %r256;
	shf.l.wrap.b32 	%r258, %r245, %r245, 15;
	shf.l.wrap.b32 	%r259, %r245, %r245, 13;
	xor.b32  	%r260, %r258, %r259;
	shr.u32 	%r261, %r245, 10;
	xor.b32  	%r262, %r260, %r261;
	add.s32 	%r263, %r262, %r577;
	ld.local.u32 	%r579, [%rd116+-20];
	shf.l.wrap.b32 	%r264, %r579, %r579, 25;
	shf.l.wrap.b32 	%r265, %r579, %r579, 14;
	xor.b32  	%r266, %r264, %r265;
	shr.u32 	%r267, %r579, 3;
	xor.b32  	%r268, %r266, %r267;
	add.s32 	%r269, %r263, %r238;
	add.s32 	%r578, %r269, %r268;
	st.local.v4.u32 	[%rd116+28], {%r10, %r245, %r580, %r578};
	add.s32 	%r576, %r576, 4;
	add.s64 	%rd116, %rd116, 16;
	setp.ne.s32 	%p2, %r576, 48;
	mov.u32 	%r577, %r10;
	@%p2 bra 	$L__BB0_2;
	mov.b32 	%r589, 1541459225;
	mov.b32 	%r588, 528734635;
	mov.b32 	%r587, -1694144372;
	mov.b32 	%r586, 1359893119;
	mov.b32 	%r585, -1521486534;
	mov.b32 	%r584, 1013904242;
	mov.b32 	%r583, -1150833019;
	mov.b32 	%r582, 1779033703;
	mov.b32 	%r581, 0;
	mov.b64 	%rd117, 0;
	mov.u64 	%rd27, K;
$L__BB0_4:
	shf.l.wrap.b32 	%r279, %r586, %r586, 26;
	shf.l.wrap.b32 	%r280, %r586, %r586, 21;
	xor.b32  	%r281, %r279, %r280;
	shf.l.wrap.b32 	%r282, %r586, %r586, 7;
	xor.b32  	%r283, %r281, %r282;
	and.b32  	%r284, %r586, %r587;
	not.b32 	%r285, %r586;
	and.b32  	%r286, %r588, %r285;
	or.b32  	%r287, %r284, %r286;
	add.s64 	%rd28, %rd27, %rd117;
	ld.const.u32 	%r288, [%rd28];
	add.s64 	%rd29, %rd120, %rd117;
	ld.local.v4.u32 	{%r289, %r290, %r291, %r292}, [%rd29];
	add.s32 	%r293, %r287, %r589;
	add.s32 	%r294, %r293, %r283;
	add.s32 	%r295, %r294, %r288;
	add.s32 	%r296, %r295, %r289;
	shf.l.wrap.b32 	%r297, %r582, %r582, 30;
	shf.l.wrap.b32 	%r298, %r582, %r582, 19;
	xor.b32  	%r299, %r297, %r298;
	shf.l.wrap.b32 	%r300, %r582, %r582, 10;
	xor.b32  	%r301, %r299, %r300;
	xor.b32  	%r302, %r583, %r584;
	and.b32  	%r303, %r582, %r302;
	and.b32  	%r304, %r583, %r584;
	xor.b32  	%r305, %r303, %r304;
	add.s32 	%r306, %r301, %r305;
	add.s32 	%r589, %r296, %r585;
	add.s32 	%r585, %r306, %r296;
	shf.l.wrap.b32 	%r307, %r589, %r589, 26;
	shf.l.wrap.b32 	%r308, %r589, %r589, 21;
	xor.b32  	%r309, %r307, %r308;
	shf.l.wrap.b32 	%r310, %r589, %r589, 7;
	xor.b32  	%r311, %r309, %r310;
	and.b32  	%r312, %r589, %r586;
	not.b32 	%r313, %r589;
	and.b32  	%r314, %r587, %r313;
	or.b32  	%r315, %r312, %r314;
	ld.const.u32 	%r316, [%rd28+4];
	add.s32 	%r317, %r315, %r588;
	add.s32 	%r318, %r317, %r311;
	add.s32 	%r319, %r318, %r316;
	add.s32 	%r320, %r319, %r290;
	shf.l.wrap.b32 	%r321, %r585, %r585, 30;
	shf.l.wrap.b32 	%r322, %r585, %r585, 19;
	xor.b32  	%r323, %r321, %r322;
	shf.l.wrap.b32 	%r324, %r585, %r585, 10;
	xor.b32  	%r325, %r323, %r324;
	xor.b32  	%r326, %r582, %r583;
	and.b32  	%r327, %r585, %r326;
	and.b32  	%r328, %r582, %r583;
	xor.b32  	%r329, %r327, %r328;
	add.s32 	%r330, %r325, %r329;
	add.s32 	%r588, %r320, %r584;
	add.s32 	%r584, %r330, %r320;
	shf.l.wrap.b32 	%r331, %r588, %r588, 26;
	shf.l.wrap.b32 	%r332, %r588, %r588, 21;
	xor.b32  	%r333, %r331, %r332;
	shf.l.wrap.b32 	%r334, %r588, %r588, 7;
	xor.b32  	%r335, %r333, %r334;
	and.b32  	%r336, %r588, %r589;
	not.b32 	%r337, %r588;
	and.b32  	%r338, %r586, %r337;
	or.b32  	%r339, %r336, %r338;
	ld.const.u32 	%r340, [%rd28+8];
	add.s32 	%r341, %r339, %r587;
	add.s32 	%r342, %r341, %r335;
	add.s32 	%r343, %r342, %r340;
	add.s32 	%r344, %r343, %r291;
	shf.l.wrap.b32 	%r345, %r584, %r584, 30;
	shf.l.wrap.b32 	%r346, %r584, %r584, 19;
	xor.b32  	%r347, %r345, %r346;
	shf.l.wrap.b32 	%r348, %r584, %r584, 10;
	xor.b32  	%r349, %r347, %r348;
	xor.b32  	%r350, %r585, %r582;
	and.b32  	%r351, %r584, %r350;
	and.b32  	%r352, %r585, %r582;
	xor.b32  	%r353, %r351, %r352;
	add.s32 	%r354, %r349, %r353;
	add.s32 	%r587, %r344, %r583;
	add.s32 	%r583, %r354, %r344;
	shf.l.wrap.b32 	%r355, %r587, %r587, 26;
	shf.l.wrap.b32 	%r356, %r587, %r587, 21;
	xor.b32  	%r357, %r355, %r356;
	shf.l.wrap.b32 	%r358, %r587, %r587, 7;
	xor.b32  	%r359, %r357, %r358;
	and.b32  	%r360, %r587, %r588;
	not.b32 	%r361, %r587;
	and.b32  	%r362, %r589, %r361;
	or.b32  	%r363, %r360, %r362;
	ld.const.u32 	%r364, [%rd28+12];
	add.s32 	%r365, %r363, %r586;
	add.s32 	%r366, %r365, %r359;
	add.s32 	%r367, %r366, %r364;
	add.s32 	%r368, %r367, %r292;
	shf.l.wrap.b32 	%r369, %r583, %r583, 30;
	shf.l.wrap.b32 	%r370, %r583, %r583, 19;
	xor.b32  	%r371, %r369, %r370;
	shf.l.wrap.b32 	%r372, %r583, %r583, 10;
	xor.b32  	%r373, %r371, %r372;
	xor.b32  	%r374, %r584, %r585;
	and.b32  	%r375, %r583, %r374;
	and.b32  	%r376, %r584, %r585;
	xor.b32  	%r377, %r375, %r376;
	add.s32 	%r378, %r373, %r377;
	add.s32 	%r586, %r368, %r582;
	add.s32 	%r582, %r378, %r368;
	add.s32 	%r581, %r581, 4;
	add.s64 	%rd117, %rd117, 16;
	setp.ne.s32 	%p3, %r581, 64;
	@%p3 bra 	$L__BB0_4;
	ld.param.u64 	%rd113, [mine_block_param_2];
	add.s32 	%r33, %r582, 1779033703;
	add.s32 	%r34, %r583, -1150833019;
	add.s32 	%r35, %r584, 1013904242;
	add.s32 	%r36, %r585, -1521486534;
	cvt.u32.u64 	%r381, %rd4;
	prmt.b32 	%r593, %r381, 0, 291;
	shr.u64 	%rd30, %rd4, 8;
	cvt.u32.u64 	%r382, %rd30;
	and.b32  	%r383, %r382, -16777216;
	shr.u64 	%rd31, %rd4, 24;
	cvt.u32.u64 	%r384, %rd31;
	and.b32  	%r385, %r384, 16711680;
	or.b32  	%r386, %r385, %r383;
	shr.u64 	%rd32, %rd4, 40;
	cvt.u32.u64 	%r387, %rd32;
	and.b32  	%r388, %r387, 65280;
	or.b32  	%r389, %r386, %r388;
	shr.u64 	%rd33, %rd4, 56;
	cvt.u32.u64 	%r390, %rd33;
	or.b32  	%r391, %r389, %r390;
	mov.b32 	%r590, 0;
	st.local.v4.u32 	[%rd120], {%r593, %r391, %r590, %r590};
	cvt.u32.u64 	%r392, %rd113;
	prmt.b32 	%r393, %r392, 0, 291;
	shr.u64 	%rd34, %rd113, 8;
	cvt.u32.u64 	%r394, %rd34;
	and.b32  	%r395, %r394, -16777216;
	shr.u64 	%rd35, %rd113, 24;
	cvt.u32.u64 	%r396, %rd35;
	and.b32  	%r397, %r396, 16711680;
	or.b32  	%r398, %r397, %r395;
	shr.u64 	%rd36, %rd113, 40;
	cvt.u32.u64 	%r399, %rd36;
	and.b32  	%r400, %r399, 65280;
	or.b32  	%r401, %r398, %r400;
	shr.u64 	%rd37, %rd113, 56;
	cvt.u32.u64 	%r402, %rd37;
	or.b32  	%r403, %r401, %r402;
	mov.b32 	%r404, -2147483648;
	st.local.v4.u32 	[%rd120+16], {%r393, %r403, %r404, %r590};
	st.local.v4.u32 	[%rd120+32], {%r590, %r590, %r590, %r590};
	mov.b32 	%r592, 704;
	st.local.v4.u32 	[%rd120+48], {%r590, %r590, %r590, %r592};
	mov.u32 	%r591, %r590;
	mov.u32 	%r594, %r590;
$L__BB0_6:
	shf.l.wrap.b32 	%r405, %r594, %r594, 15;
	shf.l.wrap.b32 	%r406, %r594, %r594, 13;
	xor.b32  	%r407, %r405, %r406;
	shr.u32 	%r408, %r594, 10;
	xor.b32  	%r409, %r407, %r408;
	ld.local.u32 	%r410, [%rd118];
	add.s32 	%r411, %r409, %r410;
	ld.local.u32 	%r412, [%rd118+-32];
	shf.l.wrap.b32 	%r413, %r412, %r412, 25;
	shf.l.wrap.b32 	%r414, %r412, %r412, 14;
	xor.b32  	%r415, %r413, %r414;
	shr.u32 	%r416, %r412, 3;
	xor.b32  	%r417, %r415, %r416;
	add.s32 	%r418, %r411, %r593;
	add.s32 	%r43, %r418, %r417;
	shf.l.wrap.b32 	%r419, %r592, %r592, 15;
	shf.l.wrap.b32 	%r420, %r592, %r592, 13;
	xor.b32  	%r421, %r419, %r420;
	shr.u32 	%r422, %r592, 10;
	xor.b32  	%r423, %r421, %r422;
	ld.local.v2.u32 	{%r424, %r425}, [%rd118+4];
	add.s32 	%r426, %r423, %r424;
	ld.local.v2.u32 	{%r427, %r428}, [%rd118+-28];
	shf.l.wrap.b32 	%r429, %r427, %r427, 25;
	shf.l.wrap.b32 	%r430, %r427, %r427, 14;
	xor.b32  	%r431, %r429, %r430;
	shr.u32 	%r432, %r427, 3;
	xor.b32  	%r433, %r431, %r432;
	add.s32 	%r434, %r426, %r412;
	add.s32 	%r435, %r434, %r433;
	shf.l.wrap.b32 	%r436, %r43, %r43, 15;
	shf.l.wrap.b32 	%r437, %r43, %r43, 13;
	xor.b32  	%r438, %r436, %r437;
	shr.u32 	%r439, %r43, 10;
	xor.b32  	%r440, %r438, %r439;
	add.s32 	%r441, %r440, %r425;
	shf.l.wrap.b32 	%r442, %r428, %r428, 25;
	shf.l.wrap.b32 	%r443, %r428, %r428, 14;
	xor.b32  	%r444, %r442, %r443;
	shr.u32 	%r445, %r428, 3;
	xor.b32  	%r446, %r444, %r445;
	add.s32 	%r447, %r441, %r427;
	add.s32 	%r594, %r447, %r446;
	shf.l.wrap.b32 	%r448, %r435, %r435, 15;
	shf.l.wrap.b32 	%r449, %r435, %r435, 13;
	xor.b32  	%r450, %r448, %r449;
	shr.u32 	%r451, %r435, 10;
	xor.b32  	%r452, %r450, %r451;
	add.s32 	%r453, %r452, %r591;
	ld.local.u32 	%r593, [%rd118+-20];
	shf.l.wrap.b32 	%r454, %r593, %r593, 25;
	shf.l.wrap.b32 	%r455, %r593, %r593, 14;
	xor.b32  	%r456, %r454, %r455;
	shr.u32 	%r457, %r593, 3;
	xor.b32  	%r458, %r456, %r457;
	add.s32 	%r459, %r453, %r428;
	add.s32 	%r592, %r459, %r458;
	st.local.v4.u32 	[%rd118+28], {%r43, %r435, %r594, %r592};
	add.s32 	%r590, %r590, 4;
	add.s64 	%rd118, %rd118, 16;
	setp.ne.s32 	%p4, %r590, 48;
	mov.u32 	%r591, %r43;
	@%p4 bra 	$L__BB0_6;
	add.s32 	%r603, %r589, 1541459225;
	add.s32 	%r602, %r588, 528734635;
	add.s32 	%r601, %r587, -1694144372;
	add.s64 	%rd119, %rd27, 8;
	add.s32 	%r600, %r586, 1359893119;
	mov.b32 	%r595, 0;
	mov.u32 	%r596, %r33;
	mov.u32 	%r597, %r34;
	mov.u32 	%r598, %r35;
	mov.u32 	%r599, %r36;
$L__BB0_8:
	shf.l.wrap.b32 	%r461, %r600, %r600, 26;
	shf.l.wrap.b32 	%r462, %r600, %r600, 21;
	xor.b32  	%r463, %r461, %r462;
	shf.l.wrap.b32 	%r464, %r600, %r600, 7;
	xor.b32  	%r465, %r463, %r464;
	and.b32  	%r466, %r600, %r601;
	not.b32 	%r467, %r600;
	and.b32  	%r468, %r602, %r467;
	or.b32  	%r469, %r466, %r468;
	ld.const.u32 	%r470, [%rd119+-8];
	ld.local.v4.u32 	{%r471, %r472, %r473, %r474}, [%rd120];
	add.s32 	%r475, %r469, %r603;
	add.s32 	%r476, %r475, %r465;
	add.s32 	%r477, %r476, %r470;
	add.s32 	%r478, %r477, %r471;
	shf.l.wrap.b32 	%r479, %r596, %r596, 30;
	shf.l.wrap.b32 	%r480, %r596, %r596, 19;
	xor.b32  	%r481, %r479, %r480;
	shf.l.wrap.b32 	%r482, %r596, %r596, 10;
	xor.b32  	%r483, %r481, %r482;
	xor.b32  	%r484, %r597, %r598;
	and.b32  	%r485, %r596, %r484;
	and.b32  	%r486, %r597, %r598;
	xor.b32  	%r487, %r485, %r486;
	add.s32 	%r488, %r483, %r487;
	add.s32 	%r603, %r478, %r599;
	add.s32 	%r599, %r488, %r478;
	shf.l.wrap.b32 	%r489, %r603, %r603, 26;
	shf.l.wrap.b32 	%r490, %r603, %r603, 21;
	xor.b32  	%r491, %r489, %r490;
	shf.l.wrap.b32 	%r492, %r603, %r603, 7;
	xor.b32  	%r493, %r491, %r492;
	and.b32  	%r494, %r603, %r600;
	not.b32 	%r495, %r603;
	and.b32  	%r496, %r601, %r495;
	or.b32  	%r497, %r494, %r496;
	ld.const.u32 	%r498, [%rd119+-4];
	add.s32 	%r499, %r497, %r602;
	add.s32 	%r500, %r499, %r493;
	add.s32 	%r501, %r500, %r498;
	add.s32 	%r502, %r501, %r472;
	shf.l.wrap.b32 	%r503, %r599, %r599, 30;
	shf.l.wrap.b32 	%r504, %r599, %r599, 19;
	xor.b32  	%r505, %r503, %r504;
	shf.l.wrap.b32 	%r506, %r599, %r599, 10;
	xor.b32  	%r507, %r505, %r506;
	xor.b32  	%r508, %r596, %r597;
	and.b32  	%r509, %r599, %r508;
	and.b32  	%r510, %r596, %r597;
	xor.b32  	%r511, %r509, %r510;
	add.s32 	%r512, %r507, %r511;
	add.s32 	%r602, %r502, %r598;
	add.s32 	%r598, %r512, %r502;
	shf.l.wrap.b32 	%r513, %r602, %r602, 26;
	shf.l.wrap.b32 	%r514, %r602, %r602, 21;
	xor.b32  	%r515, %r513, %r514;
	shf.l.wrap.b32 	%r516, %r602, %r602, 7;
	xor.b32  	%r517, %r515, %r516;
	and.b32  	%r518, %r602, %r603;
	not.b32 	%r519, %r602;
	and.b32  	%r520, %r600, %r519;
	or.b32  	%r521, %r518, %r520;
	ld.const.u32 	%r522, [%rd119];
	add.s32 	%r523, %r521, %r601;
	add.s32 	%r524, %r523, %r517;
	add.s32 	%r525, %r524, %r522;
	add.s32 	%r526, %r525, %r473;
	shf.l.wrap.b32 	%r527, %r598, %r598, 30;
	shf.l.wrap.b32 	%r528, %r598, %r598, 19;
	xor.b32  	%r529, %r527, %r528;
	shf.l.wrap.b32 	%r530, %r598, %r598, 10;
	xor.b32  	%r531, %r529, %r530;
	xor.b32  	%r532, %r599, %r596;
	and.b32  	%r533, %r598, %r532;
	and.b32  	%r534, %r599, %r596;
	xor.b32  	%r535, %r533, %r534;
	add.s32 	%r536, %r531, %r535;
	add.s32 	%r601, %r526, %r597;
	add.s32 	%r597, %r536, %r526;
	shf.l.wrap.b32 	%r537, %r601, %r601, 26;
	shf.l.wrap.b32 	%r538, %r601, %r601, 21;
	xor.b32  	%r539, %r537, %r538;
	shf.l.wrap.b32 	%r540, %r601, %r601, 7;
	xor.b32  	%r541, %r539, %r540;
	and.b32  	%r542, %r601, %r602;
	not.b32 	%r543, %r601;
	and.b32  	%r544, %r603, %r543;
	or.b32  	%r545, %r542, %r544;
	ld.const.u32 	%r546, [%rd119+4];
	add.s32 	%r547, %r545, %r600;
	add.s32 	%r548, %r547, %r541;
	add.s32 	%r549, %r548, %r546;
	add.s32 	%r550, %r549, %r474;
	shf.l.wrap.b32 	%r551, %r597, %r597, 30;
	shf.l.wrap.b32 	%r552, %r597, %r597, 19;
	xor.b32  	%r553, %r551, %r552;
	shf.l.wrap.b32 	%r554, %r597, %r597, 10;
	xor.b32  	%r555, %r553, %r554;
	xor.b32  	%r556, %r598, %r599;
	and.b32  	%r557, %r597, %r556;
	and.b32  	%r558, %r598, %r599;
	xor.b32  	%r559, %r557, %r558;
	add.s32 	%r560, %r555, %r559;
	add.s32 	%r600, %r550, %r596;
	add.s32 	%r596, %r560, %r550;
	add.s32 	%r595, %r595, 4;
	add.s64 	%rd120, %rd120, 16;
	add.s64 	%rd119, %rd119, 16;
	setp.ne.s32 	%p5, %r595, 64;
	@%p5 bra 	$L__BB0_8;
	cvta.to.global.u64 	%rd40, %rd19;
	add.s32 	%r561, %r33, %r596;
	add.s32 	%r562, %r34, %r597;
	add.s32 	%r563, %r35, %r598;
	add.s32 	%r564, %r36, %r599;
	shr.u32 	%r565, %r562, 24;
	cvt.u64.u32 	%rd41, %r565;
	shr.u32 	%r566, %r564, 24;
	cvt.u64.u32 	%rd42, %r566;
	prmt.b32 	%r567, %r561, 0, 291;
	cvt.u64.u32 	%rd43, %r567;
	prmt.b32 	%r568, %r563, 0, 291;
	cvt.u64.u32 	%rd44, %r568;
	shl.b64 	%rd45, %rd41, 32;
	or.b64  	%rd46, %rd45, %rd43;
	shl.b64 	%rd47, %rd42, 32;
	or.b64  	%rd48, %rd47, %rd44;
	cvt.u64.u32 	%rd49, %r562;
	shl.b64 	%rd50, %rd49, 24;
	and.b64  	%rd51, %rd50, 280375465082880;
	or.b64  	%rd52, %rd51, %rd46;
	cvt.u64.u32 	%rd53, %r564;
	shl.b64 	%rd54, %rd53, 24;
	and.b64  	%rd55, %rd54, 280375465082880;
	or.b64  	%rd56, %rd55, %rd48;
	shl.b64 	%rd57, %rd49, 40;
	and.b64  	%rd58, %rd57, 71776119061217280;
	or.b64  	%rd59, %rd58, %rd52;
	shl.b64 	%rd60, %rd53, 40;
	and.b64  	%rd61, %rd60, 71776119061217280;
	or.b64  	%rd62, %rd61, %rd56;
	shl.b64 	%rd63, %rd49, 56;
	or.b64  	%rd64, %rd63, %rd59;
	shl.b64 	%rd66, %rd53, 56;
	or.b64  	%rd67, %rd66, %rd62;
	ld.global.u8 	%rd69, [%rd40];
	ld.global.u8 	%rd70, [%rd40+8];
	ld.global.u8 	%r569, [%rd40+1];
	mul.wide.u32 	%rd71, %r569, 256;
	or.b64  	%rd72, %rd71, %rd69;
	ld.global.u8 	%r570, [%rd40+9];
	mul.wide.u32 	%rd73, %r570, 256;
	or.b64  	%rd74, %rd73, %rd70;
	ld.global.u8 	%r571, [%rd40+2];
	mul.wide.u32 	%rd75, %r571, 65536;
	or.b64  	%rd76, %rd75, %rd72;
	ld.global.u8 	%r572, [%rd40+10];
	mul.wide.u32 	%rd77, %r572, 65536;
	or.b64  	%rd78, %rd77, %rd74;
	ld.global.u8 	%r573, [%rd40+3];
	mul.wide.u32 	%rd79, %r573, 16777216;
	or.b64  	%rd80, %rd79, %rd76;
	ld.global.u8 	%r574, [%rd40+11];
	mul.wide.u32 	%rd81, %r574, 16777216;
	or.b64  	%rd82, %rd81, %rd78;
	ld.global.u8 	%rd83, [%rd40+4];
	shl.b64 	%rd84, %rd83, 32;
	or.b64  	%rd85, %rd84, %rd80;
	ld.global.u8 	%rd86, [%rd40+12];
	shl.b64 	%rd87, %rd86, 32;
	or.b64  	%rd88, %rd87, %rd82;
	ld.global.u8 	%rd89, [%rd40+5];
	shl.b64 	%rd90, %rd89, 40;
	or.b64  	%rd91, %rd90, %rd85;
	ld.global.u8 	%rd92, [%rd40+13];
	shl.b64 	%rd93, %rd92, 40;
	or.b64  	%rd94, %rd93, %rd88;
	ld.global.u8 	%rd95, [%rd40+6];
	shl.b64 	%rd96, %rd95, 48;
	or.b64  	%rd97, %rd96, %rd91;
	ld.global.u8 	%rd98, [%rd40+14];
	shl.b64 	%rd99, %rd98, 48;
	or.b64  	%rd100, %rd99, %rd94;
	ld.global.u8 	%rd101, [%rd40+7];
	shl.b64 	%rd102, %rd101, 56;
	or.b64  	%rd103, %rd102, %rd97;
	ld.global.u8 	%rd105, [%rd40+15];
	shl.b64 	%rd106, %rd105, 56;
	or.b64  	%rd107, %rd106, %rd100;
	setp.ge.u64 	%p6, %rd67, %rd107;
	setp.ne.s64 	%p7, %rd67, %rd107;
	setp.ge.u64 	%p8, %rd64, %rd103;
	or.pred  	%p9, %p7, %p8;
	and.pred  	%p10, %p6, %p9;
	@%p10 bra 	$L__BB0_11;
	ld.param.u64 	%rd115, [mine_block_param_7];
	ld.param.u64 	%rd114, [mine_block_param_6];
	cvta.to.global.u64 	%rd109, %rd115;
	atom.global.exch.b32 	%r575, [%rd109], 1;
	cvta.to.global.u64 	%rd110, %rd114;
	atom.global.exch.b64 	%rd111, [%rd110], %rd4;
$L__BB0_11:
	ret;

}
	// .globl	mine_block_batch
.visible .entry mine_block_batch(
	.param .u64 .ptr .align 1 mine_block_batch_param_0,
	.param .u64 mine_block_batch_param_1,
	.param .u64 mine_block_batch_param_2,
	.param .u64 .ptr .align 1 mine_block_batch_param_3,
	.param .u64 .ptr .align 1 mine_block_batch_param_4,
	.param .u64 .ptr .align 1 mine_block_batch_param_5,
	.param .u32 mine_block_batch_param_6
)
{
	.local .align 16 .b8 	__local_depot1[256];
	.reg .b64 	%SP;
	.reg .b64 	%SPL;
	.reg .pred 	%p<70>;
	.reg .b16 	%rs<120>;
	.reg .b32 	%r<330>;
	.reg .b64 	%rd<37>;

	mov.u64 	%SPL, __local_depot1;
	ld.param.u64 	%rd10, [mine_block_batch_param_1];
	ld.param.u64 	%rd13, [mine_block_batch_param_2];
	ld.param.u64 	%rd14, [mine_block_batch_param_3];
	ld.param.u32 	%r35, [mine_block_batch_param_6];
	cvta.to.global.u64 	%rd1, %rd14;
	add.u64 	%rd2, %SPL, 0;
	mov.u32 	%r36, %ctaid.x;
	mov.u32 	%r37, %ntid.x;
	mov.u32 	%r38, %tid.x;
	mad.lo.s32 	%r39, %r36, %r37, %r38;
	cvt.u64.u32 	%rd3, %r39;
	setp.le.u64 	%p1, %rd13, %rd3;
	@%p1 bra 	$L__BB1_73;
	add.s64 	%rd4, %rd10, %rd3;
	setp.lt.s32 	%p2, %r35, 1;
	@%p2 bra 	$L__BB1_73;
	shr.u64 	%rd16, %rd4, 56;
	cvt.u32.u64 	%r41, %rd16;
	cvt.u32.u64 	%r42, %rd4;
	prmt.b32 	%r1, %r42, 0, 291;
	shr.u64 	%rd17, %rd4, 8;
	cvt.u32.u64 	%r43, %rd17;
	and.b32  	%r44, %r43, -16777216;
	shr.u64 	%rd18, %rd4, 24;
	cvt.u32.u64 	%r45, %rd18;
	and.b32  	%r46, %r45, 16711680;
	or.b32  	%r47, %r46, %r44;
	shr.u64 	%rd19, %rd4, 40;
	cvt.u32.u64 	%r48, %rd19;
	and.b32  	%r49, %r48, 65280;
	or.b32  	%r50, %r47, %r49;
	or.b32  	%r2, %r50, %r41;
	mov.b32 	%r315, 0;
	add.s64 	%rd6, %rd2, 36;
$L__BB1_3:
	ld.param.u64 	%rd35, [mine_block_batch_param_5];
	cvta.to.global.u64 	%rd20, %rd35;
	mul.wide.u32 	%rd21, %r315, 4;
	add.s64 	%rd5, %rd20, %rd21;
	ld.global.u32 	%r51, [%rd5];
	setp.ne.s32 	%p3, %r51, 0;
	@%p3 bra 	$L__BB1_72;
	ld.param.u64 	%rd33, [mine_block_batch_param_0];
	shl.b32 	%r54, %r315, 5;
	cvt.u64.u32 	%rd22, %r54;
	cvta.to.global.u64 	%rd23, %rd33;
	add.s64 	%rd24, %rd23, %rd22;
	ld.global.u8 	%r55, [%rd24+1];
	ld.global.u8 	%rs63, [%rd24+2];
	ld.global.u8 	%r56, [%rd24+3];
	ld.global.u8 	%r57, [%rd24+5];
	ld.global.u8 	%rs64, [%rd24+6];
	ld.global.u8 	%r58, [%rd24+7];
	ld.global.u8 	%r59, [%rd24+9];
	ld.global.u8 	%rs65, [%rd24+10];
	ld.global.u8 	%r60, [%rd24+11];
	ld.global.u8 	%r61, [%rd24+13];
	ld.global.u8 	%rs66, [%rd24+14];
	ld.global.u8 	%r62, [%rd24+15];
	ld.global.u8 	%r63, [%rd24+17];
	ld.global.u8 	%rs67, [%rd24+18];
	ld.global.u8 	%r64, [%rd24+19];
	ld.global.u8 	%r65, [%rd24+21];
	ld.global.u8 	%rs68, [%rd24+22];
	ld.global.u8 	%r66, [%rd24+23];
	ld.global.u8 	%r67, [%rd24+25];
	ld.global.u8 	%rs69, [%rd24+26];
	ld.global.u8 	%r68, [%rd24+27];
	ld.global.u8 	%r69, [%rd24+29];
	ld.global.u8 	%rs70, [%rd24+30];
	ld.global.u8 	%r70, [%rd24+31];
	ld.global.u8 	%r71, [%rd24];
	ld.global.u8 	%r72, [%rd24+4];
	ld.global.u8 	%r73, [%rd24+8];
	ld.global.u8 	%r74, [%rd24+12];
	ld.global.u8 	%r75, [%rd24+16];
	ld.global.u8 	%r76, [%rd24+20];
	ld.global.u8 	%r77, [%rd24+24];
	ld.global.u8 	%r78, [%rd24+28];
	shl.b32 	%r79, %r71, 24;
	shl.b32 	%r80, %r55, 16;
	or.b32  	%r81, %r80, %r79;
	mul.wide.u16 	%r82, %rs63, 256;
	or.b32  	%r83, %r81, %r82;
	or.b32  	%r319, %r83, %r56;
	shl.b32 	%r84, %r72, 24;
	shl.b32 	%r85, %r57, 16;
	or.b32  	%r86, %r85, %r84;
	mul.wide.u16 	%r87, %rs64, 256;
	or.b32  	%r88, %r86, %r87;
	or.b32  	%r89, %r88, %r58;
	shl.b32 	%r90, %r73, 24;
	shl.b32 	%r91, %r59, 16;
	or.b32  	%r92, %r91, %r90;
	mul.wide.u16 	%r93, %rs65, 256;
	or.b32  	%r94, %r92, %r93;
	or.b32  	%r95, %r94, %r60;
	shl.b32 	%r96, %r74, 24;
	shl.b32 	%r97, %r61, 16;
	or.b32  	%r98, %r97, %r96;
	mul.wide.u16 	%r99, %rs66, 256;
	or.b32  	%r100, %r98, %r99;
	or.b32  	%r101, %r100, %r62;
	st.local.v4.u32 	[%rd2], {%r319, %r89, %r95, %r101};
	shl.b32 	%r102, %r75, 24;
	shl.b32 	%r103, %r63, 16;
	or.b32  	%r104, %r103, %r102;
	mul.wide.u16 	%r105, %rs67, 256;
	or.b32  	%r106, %r104, %r105;
	or.b32  	%r107, %r106, %r64;
	shl.b32 	%r108, %r76, 24;
	shl.b32 	%r109, %r65, 16;
	or.b32  	%r110, %r109, %r108;
	mul.wide.u16 	%r111, %rs68, 256;
	or.b32  	%r112, %r110, %r111;
	or.b32  	%r113, %r112, %r66;
	shl.b32 	%r114, %r77, 24;
	shl.b32 	%r115, %r67, 16;
	or.b32  	%r116, %r115, %r114;
	mul.wide.u16 	%r117, %rs69, 256;
	or.b32  	%r118, %r116, %r117;
	or.b32  	%r119, %r118, %r68;
	shl.b32 	%r120, %r78, 24;
	shl.b32 	%r121, %r69, 16;
	or.b32  	%r122, %r121, %r120;
	mul.wide.u16 	%r123, %rs70, 256;
	or.b32  	%r124, %r122, %r123;
	or.b32  	%r125, %r124, %r70;
	st.local.v4.u32 	[%rd2+16], {%r107, %r113, %r119, %r125};
	mov.b32 	%r316, 0;
	mov.b32 	%r126, -2147483648;
	st.local.v4.u32 	[%rd2+32], {%r1, %r2, %r126, %r316};
	mov.b32 	%r318, 320;
	st.local.v4.u32 	[%rd2+48], {%r316, %r316, %r316, %r318};
	mov.u64 	%rd36, %rd6;
	mov.u32 	%r317, %r316;
	mov.u32 	%r320, %r316;
$L__BB1_5:
	shf.l.wrap.b32 	%r127, %r320, %r320, 15;
	shf.l.wrap.b32 	%r128, %r320, %r320, 13;
	xor.b32  	%r129, %r127, %r128;
	shr.u32 	%r130, %r320, 10;
	xor.b32  	%r131, %r129, %r130;
	ld.local.u32 	%r132, [%rd36];
	add.s32 	%r133, %r131, %r132;
	ld.local.u32 	%r134, [%rd36+-32];
	shf.l.wrap.b32 	%r135, %r134, %r134, 25;
	shf.l.wrap.b32 	%r136, %r134, %r134, 14;
	xor.b32  	%r137, %r135, %r136;
	shr.u32 	%r138, %r134, 3;
	xor.b32  	%r139, %r137, %r138;
	add.s32 	%r140, %r133, %r319;
	add.s32 	%r10, %r140, %r139;
	shf.l.wrap.b32 	%r141, %r318, %r318, 15;
	shf.l.wrap.b32 	%r142, %r318, %r318, 13;
	xor.b32  	%r143, %r141, %r142;
	shr.u32 	%r144, %r318, 10;
	xor.b32  	%r145, %r143, %r144;
	ld.local.v2.u32 	{%r146, %r147}, [%rd36+4];
	add.s32 	%r148, %r145, %r146;
	ld.local.v2.u32 	{%r149, %r150}, [%rd36+-28];
	shf.l.wrap.b32 	%r151, %r149, %r149, 25;
	shf.l.wrap.b32 	%r152, %r149, %r149, 14;
	xor.b32  	%r153, %r151, %r152;
	shr.u32 	%r154, %r149, 3;
	xor.b32  	%r155, %r153, %r154;
	add.s32 	%r156, %r148, %r134;
	add.s32 	%r157, %r156, %r155;
	shf.l.wrap.b32 	%r158, %r10, %r10, 15;
	shf.l.wrap.b32 	%r159, %r10, %r10, 13;
	xor.b32  	%r160, %r158, %r159;
	shr.u32 	%r161, %r10, 10;
	xor.b32  	%r162, %r160, %r161;
	add.s32 	%r163, %r162, %r147;
	shf.l.wrap.b32 	%r164, %r150, %r150, 25;
	shf.l.wrap.b32 	%r165, %r150, %r150, 14;
	xor.b32  	%r166, %r164, %r165;
	shr.u32 	%r167, %r150, 3;
	xor.b32  	%r168, %r166, %r167;
	add.s32 	%r169, %r163, %r149;
	add.s32 	%r320, %r169, %r168;
	shf.l.wrap.b32 	%r170, %r157, %r157, 15;
	shf.l.wrap.b32 	%r171, %r157, %r157, 13;
	xor.b32  	%r172, %r170, %r171;
	shr.u32 	%r173, %r157, 10;
	xor.b32  	%r174, %r172, %r173;
	add.s32 	%r175, %r174, %r317;
	ld.local.u32 	%r319, [%rd36+-20];
	shf.l.wrap.b32 	%r176, %r319, %r319, 25;
	shf.l.wrap.b32 	%r177, %r319, %r319, 14;
	xor.b32  	%r178, %r176, %r177;
	shr.u32 	%r179, %r319, 3;
	xor.b32  	%r180, %r178, %r179;
	add.s32 	%r181, %r175, %r150;
	add.s32 	%r318, %r181, %r180;
	st.local.v4.u32 	[%rd36+28], {%r10, %r157, %r320, %r318};
	add.s32 	%r316, %r316, 4;
	add.s64 	%rd36, %rd36, 16;
	setp.ne.s32 	%p4, %r316, 48;
	mov.u32 	%r317, %r10;
	@%p4 bra 	$L__BB1_5;
	mov.b32 	%r329, 1541459225;
	mov.b32 	%r328, 528734635;
	mov.b32 	%r327, -1694144372;
	mov.b32 	%r326, 1359893119;
	mov.b32 	%r325, -1521486534;
	mov.b32 	%r324, 1013904242;
	mov.b32 	%r323, -1150833019;
	mov.b32 	%r322, 1779033703;
	mov.b32 	%r321, 0;
$L__BB1_7:
	shf.l.wrap.b32 	%r191, %r326, %r326, 26;
	shf.l.wrap.b32 	%r192, %r326, %r326, 21;
	xor.b32  	%r193, %r191, %r192;
	shf.l.wrap.b32 	%r194, %r326, %r326, 7;
	xor.b32  	%r195, %r193, %r194;
	and.b32  	%r196, %r326, %r327;
	not.b32 	%r197, %r326;
	and.b32  	%r198, %r328, %r197;
	or.b32  	%r199, %r196, %r198;
	mul.wide.u32 	%rd25, %r321, 4;
	mov.u64 	%rd26, K;
	add.s64 	%rd27, %rd26, %rd25;
	ld.const.u32 	%r200, [%rd27];
	add.s64 	%rd28, %rd2, %rd25;
	ld.local.v4.u32 	{%r201, %r202, %r203, %r204}, [%rd28];
	add.s32 	%r205, %r199, %r329;
	add.s32 	%r206, %r205, %r195;
	add.s32 	%r207, %r206, %r200;
	add.s32 	%r208, %r207, %r201;
	shf.l.wrap.b32 	%r209, %r322, %r322, 30;
	shf.l.wrap.b32 	%r210, %r322, %r322, 19;
	xor.b32  	%r211, %r209, %r210;
	shf.l.wrap.b32 	%r212, %r322, %r322, 10;
	xor.b32  	%r213, %r211, %r212;
	xor.b32  	%r214, %r323, %r324;
	and.b32  	%r215, %r322, %r214;
	and.b32  	%r216, %r323, %r324;
	xor.b32  	%r217, %r215, %r216;
	add.s32 	%r218, %r213, %r217;
	add.s32 	%r329, %r208, %r325;
	add.s32 	%r325, %r218, %r208;
	shf.l.wrap.b32 	%r219, %r329, %r329, 26;
	shf.l.wrap.b32 	%r220, %r329, %r329, 21;
	xor.b32  	%r221, %r219, %r220;
	shf.l.wrap.b32 	%r222, %r329, %r329, 7;
	xor.b32  	%r223, %r221, %r222;
	and.b32  	%r224, %r329, %r326;
	not.b32 	%r225, %r329;
	and.b32  	%r226, %r327, %r225;
	or.b32  	%r227, %r224, %r226;
	ld.const.u32 	%r228, [%rd27+4];
	add.s32 	%r229, %r227, %r328;
	add.s32 	%r230, %r229, %r223;
	add.s32 	%r231, %r230, %r228;
	add.s32 	%r232, %r231, %r202;
	shf.l.wrap.b32 	%r233, %r325, %r325, 30;
	shf.l.wrap.b32 	%r234, %r325, %r325, 19;
	xor.b32  	%r235, %r233, %r234;
	shf.l.wrap.b32 	%r236, %r325, %r325, 10;
	xor.b32  	%r237, %r235, %r236;
	xor.b32  	%r238, %r322, %r323;
	and.b32  	%r239, %r325, %r238;
	and.b32  	%r240, %r322, %r323;
	xor.b32  	%r241, %r239, %r240;
	add.s32 	%r242, %r237, %r241;
	add.s32 	%r328, %r232, %r324;
	add.s32 	%r324, %r242, %r232;
	shf.l.wrap.b32 	%r243, %r328, %r328, 26;
	shf.l.wrap.b32 	%r244, %r328, %r328, 21;
	xor.b32  	%r245, %r243, %r244;
	shf.l.wrap.b32 	%r246, %r328, %r328, 7;
	xor.b32  	%r247, %r245, %r246;
	and.b32  	%r248, %r328, %r329;
	not.b32 	%r249, %r328;
	and.b32  	%r250, %r326, %r249;
	or.b32  	%r251, %r248, %r250;
	ld.const.u32 	%r252, [%rd27+8];
	add.s32 	%r253, %r251, %r327;
	add.s32 	%r254, %r253, %r247;
	add.s32 	%r255, %r254, %r252;
	add.s32 	%r256, %r255, %r203;
	shf.l.wrap.b32 	%r257, %r324, %r324, 30;
	shf.l.wrap.b32 	%r258, %r324, %r324, 19;
	xor.b32  	%r259, %r257, %r258;
	shf.l.wrap.b32 	%r260, %r324, %r324, 10;
	xor.b32  	%r261, %r259, %r260;
	xor.b32  	%r262, %r325, %r322;
	and.b32  	%r263, %r324, %r262;
	and.b32  	%r264, %r325, %r322;
	xor.b32  	%r265, %r263, %r264;
	add.s32 	%r266, %r261, %r265;
	add.s32 	%r327, %r256, %r323;
	add.s32 	%r323, %r266, %r256;
	shf.l.wrap.b32 	%r267, %r327, %r327, 26;
	shf.l.wrap.b32 	%r268, %r327, %r327, 21;
	xor.b32  	%r269, %r267, %r268;
	shf.l.wrap.b32 	%r270, %r327, %r327, 7;
	xor.b32  	%r271, %r269, %r270;
	and.b32  	%r272, %r327, %r328;
	not.b32 	%r273, %r327;
	and.b32  	%r274, %r329, %r273;
	or.b32  	%r275, %r272, %r274;
	ld.const.u32 	%r276, [%rd27+12];
	add.s32 	%r277, %r275, %r326;
	add.s32 	%r278, %r277, %r271;
	add.s32 	%r279, %r278, %r276;
	add.s32 	%r280, %r279, %r204;
	shf.l.wrap.b32 	%r281, %r323, %r323, 30;
	shf.l.wrap.b32 	%r282, %r323, %r323, 19;
	xor.b32  	%r283, %r281, %r282;
	shf.l.wrap.b32 	%r284, %r323, %r323, 10;
	xor.b32  	%r285, %r283, %r284;
	xor.b32  	%r286, %r324, %r325;
	and.b32  	%r287, %r323, %r286;
	and.b32  	%r288, %r324, %r325;
	xor.b32  	%r289, %r287, %r288;
	add.s32 	%r290, %r285, %r289;
	add.s32 	%r326, %r280, %r322;
	add.s32 	%r322, %r290, %r280;
	add.s32 	%r321, %r321, 4;
	setp.ne.s32 	%p5, %r321, 64;
	@%p5 bra 	$L__BB1_7;
	add.s32 	%r291, %r322, 1779033703;
	add.s32 	%r292, %r323, -1150833019;
	add.s32 	%r293, %r324, 1013904242;
	add.s32 	%r294, %r325, -1521486534;
	add.s32 	%r295, %r326, 1359893119;
	add.s32 	%r296, %r327, -1694144372;
	add.s32 	%r297, %r328, 528734635;
	add.s32 	%r33, %r329, 1541459225;
	shr.u32 	%r298, %r291, 24;
	cvt.u16.u32 	%rs1, %r298;
	{ .reg .b16 tmp; mov.b32 {tmp, %rs2}, %r291; }
	shr.u32 	%r299, %r291, 8;
	cvt.u16.u32 	%rs3, %r299;
	cvt.u16.u32 	%rs4, %r291;
	shr.u32 	%r300, %r292, 24;
	cvt.u16.u32 	%rs5, %r300;
	{ .reg .b16 tmp; mov.b32 {tmp, %rs6}, %r292; }
	shr.u32 	%r301, %r292, 8;
	cvt.u16.u32 	%rs7, %r301;
	cvt.u16.u32 	%rs8, %r292;
	shr.u32 	%r302, %r293, 24;
	cvt.u16.u32 	%rs9, %r302;
	{ .reg .b16 tmp; mov.b32 {tmp, %rs10}, %r293; }
	shr.u32 	%r303, %r293, 8;
	cvt.u16.u32 	%rs11, %r303;
	cvt.u16.u32 	%rs12, %r293;
	shr.u32 	%r304, %r294, 24;
	cvt.u16.u32 	%rs13, %r304;
	{ .reg .b16 tmp; mov.b32 {tmp, %rs14}, %r294; }
	shr.u32 	%r305, %r294, 8;
	cvt.u16.u32 	%rs15, %r305;
	cvt.u16.u32 	%rs16, %r294;
	shr.u32 	%r306, %r295, 24;
	cvt.u16.u32 	%rs17, %r306;
	{ .reg .b16 tmp; mov.b32 {tmp, %rs18}, %r295; }
	shr.u32 	%r307, %r295, 8;
	cvt.u16.u32 	%rs19, %r307;
	cvt.u16.u32 	%rs20, %r295;
	shr.u32 	%r308, %r296, 24;
	cvt.u16.u32 	%rs21, %r308;
	{ .reg .b16 tmp; mov.b32 {tmp, %rs22}, %r296; }
	shr.u32 	%r309, %r296, 8;
	cvt.u16.u32 	%rs23, %r309;
	cvt.u16.u32 	%rs24, %r296;
	shr.u32 	%r310, %r297, 24;
	cvt.u16.u32 	%rs25, %r310;
	{ .reg .b16 tmp; mov.b32 {tmp, %rs26}, %r297; }
	shr.u32 	%r311, %r297, 8;
	cvt.u16.u32 	%rs27, %r311;
	cvt.u16.u32 	%rs28, %r297;
	ld.global.u8 	%rs29, [%rd1];
	setp.gt.u16 	%p6, %rs29, %rs1;
	@%p6 bra 	$L__BB1_71;
	setp.lt.u16 	%p7, %rs29, %rs1;
	@%p7 bra 	$L__BB1_72;
	ld.global.u8 	%rs30, [%rd1+1];
	and.b16  	%rs71, %rs2, 255;
	setp.gt.u16 	%p8, %rs30, %rs71;
	@%p8 bra 	$L__BB1_71;
	setp.lt.u16 	%p9, %rs30, %rs71;
	@%p9 bra 	$L__BB1_72;
	ld.global.u8 	%rs31, [%rd1+2];
	and.b16  	%rs73, %rs3, 255;
	setp.gt.u16 	%p10, %rs31, %rs73;
	@%p10 bra 	$L__BB1_71;
	setp.lt.u16 	%p11, %rs31, %rs73;
	@%p11 bra 	$L__BB1_72;
	ld.global.u8 	%rs32, [%rd1+3];
	and.b16  	%rs75, %rs4, 255;
	setp.gt.u16 	%p12, %rs32, %rs75;
	@%p12 bra 	$L__BB1_71;
	setp.lt.u16 	%p13, %rs32, %rs75;
	@%p13 bra 	$L__BB1_72;
	ld.global.u8 	%rs33, [%rd1+4];
	setp.gt.u16 	%p14, %rs33, %rs5;
	@%p14 bra 	$L__BB1_71;
	setp.lt.u16 	%p15, %rs33, %rs5;
	@%p15 bra 	$L__BB1_72;
	ld.global.u8 	%rs34, [%rd1+5];
	and.b16  	%rs77, %rs6, 255;
	setp.gt.u16 	%p16, %rs34, %rs77;
	@%p16 bra 	$L__BB1_71;
	setp.lt.u16 	%p17, %rs34, %rs77;
	@%p17 bra 	$L__BB1_72;
	ld.global.u8 	%rs35, [%rd1+6];
	and.b16  	%rs79, %rs7, 255;
	setp.gt.u16 	%p18, %rs35, %rs79;
	@%p18 bra 	$L__BB1_71;
	setp.lt.u16 	%p19, %rs35, %rs79;
	@%p19 bra 	$L__BB1_72;
	ld.global.u8 	%rs36, [%rd1+7];
	and.b16  	%rs81, %rs8, 255;
	setp.gt.u16 	%p20, %rs36, %rs81;
	@%p20 bra 	$L__BB1_71;
	setp.lt.u16 	%p21, %rs36, %rs81;
	@%p21 bra 	$L__BB1_72;
	ld.global.u8 	%rs37, [%rd1+8];
	setp.gt.u16 	%p22, %rs37, %rs9;
	@%p22 bra 	$L__BB1_71;
	setp.lt.u16 	%p23, %rs37, %rs9;
	@%p23 bra 	$L__BB1_72;
	ld.global.u8 	%rs38, [%rd1+9];
	and.b16  	%rs83, %rs10, 255;
	setp.gt.u16 	%p24, %rs38, %rs83;
	@%p24 bra 	$L__BB1_71;
	setp.lt.u16 	%p25, %rs38, %rs83;
	@%p25 bra 	$L__BB1_72;
	ld.global.u8 	%rs39, [%rd1+10];
	and.b16  	%rs85, %rs11, 255;
	setp.gt.u16 	%p26, %rs39, %rs85;
	@%p26 bra 	$L__BB1_71;
	setp.lt.u16 	%p27, %rs39, %rs85;
	@%p27 bra 	$L__BB1_72;
	ld.global.u8 	%rs40, [%rd1+11];
	and.b16  	%rs87, %rs12, 255;
	setp.gt.u16 	%p28, %rs40, %rs87;
	@%p28 bra 	$L__BB1_71;
	setp.lt.u16 	%p29, %rs40, %rs87;
	@%p29 bra 	$L__BB1_72;
	ld.global.u8 	%rs41, [%rd1+12];
	setp.gt.u16 	%p30, %rs41, %rs13;
	@%p30 bra 	$L__BB1_71;
	setp.lt.u16 	%p31, %rs41, %rs13;
	@%p31 bra 	$L__BB1_72;
	ld.global.u8 	%rs42, [%rd1+13];
	and.b16  	%rs89, %rs14, 255;
	setp.gt.u16 	%p32, %rs42, %rs89;
	@%p32 bra 	$L__BB1_71;
	setp.lt.u16 	%p33, %rs42, %rs89;
	@%p33 bra 	$L__BB1_72;
	ld.global.u8 	%rs43, [%rd1+14];
	and.b16  	%rs91, %rs15, 255;
	setp.gt.u16 	%p34, %rs43, %rs91;
	@%p34 bra 	$L__BB1_71;
	setp.lt.u16 	%p35, %rs43, %rs91;
	@%p35 bra 	$L__BB1_72;
	ld.global.u8 	%rs44, [%rd1+15];
	and.b16  	%rs93, %rs16, 255;
	setp.gt.u16 	%p36, %rs44, %rs93;
	@%p36 bra 	$L__BB1_71;
	setp.lt.u16 	%p37, %rs44, %rs93;
	@%p37 bra 	$L__BB1_72;
	ld.global.u8 	%rs45, [%rd1+16];
	setp.gt.u16 	%p38, %rs45, %rs17;
	@%p38 bra 	$L__BB1_71;
	setp.lt.u16 	%p39, %rs45, %rs17;
	@%p39 bra 	$L__BB1_72;
	ld.global.u8 	%rs46, [%rd1+17];
	and.b16  	%rs95, %rs18, 255;
	setp.gt.u16 	%p40, %rs46, %rs95;
	@%p40 bra 	$L__BB1_71;
	setp.lt.u16 	%p41, %rs46, %rs95;
	@%p41 bra 	$L__BB1_72;
	ld.global.u8 	%rs47, [%rd1+18];
	and.b16  	%rs97, %rs19, 255;
	setp.gt.u16 	%p42, %rs47, %rs97;
	@%p42 bra 	$L__BB1_71;
	setp.lt.u16 	%p43, %rs47, %rs97;
	@%p43 bra 	$L__BB1_72;
	ld.global.u8 	%rs48, [%rd1+19];
	and.b16  	%rs99, %rs20, 255;
	setp.gt.u16 	%p44, %rs48, %rs99;
	@%p44 bra 	$L__BB1_71;
	setp.lt.u16 	%p45, %rs48, %rs99;
	@%p45 bra 	$L__BB1_72;
	ld.global.u8 	%rs49, [%rd1+20];
	setp.gt.u16 	%p46, %rs49, %rs21;
	@%p46 bra 	$L__BB1_71;
	setp.lt.u16 	%p47, %rs49, %rs21;
	@%p47 bra 	$L__BB1_72;
	ld.global.u8 	%rs50, [%rd1+21];
	and.b16  	%rs101, %rs22, 255;
	setp.gt.u16 	%p48, %rs50, %rs101;
	@%p48 bra 	$L__BB1_71;
	setp.lt.u16 	%p49, %rs50, %rs101;
	@%p49 bra 	$L__BB1_72;
	ld.global.u8 	%rs51, [%rd1+22];
	and.b16  	%rs103, %rs23, 255;
	setp.gt.u16 	%p50, %rs51, %rs103;
	@%p50 bra 	$L__BB1_71;
	setp.lt.u16 	%p51, %rs51, %rs103;
	@%p51 bra 	$L__BB1_72;
	ld.global.u8 	%rs52, [%rd1+23];
	and.b16  	%rs105, %rs24, 255;
	setp.gt.u16 	%p52, %rs52, %rs105;
	@%p52 bra 	$L__BB1_71;
	setp.lt.u16 	%p53, %rs52, %rs105;
	@%p53 bra 	$L__BB1_72;
	ld.global.u8 	%rs53, [%rd1+24];
	setp.gt.u16 	%p54, %rs53, %rs25;
	@%p54 bra 	$L__BB1_71;
	setp.lt.u16 	%p55, %rs53, %rs25;
	@%p55 bra 	$L__BB1_72;
	ld.global.u8 	%rs54, [%rd1+25];
	and.b16  	%rs107, %rs26, 255;
	setp.gt.u16 	%p56, %rs54, %rs107;
	@%p56 bra 	$L__BB1_71;
	setp.lt.u16 	%p57, %rs54, %rs107;
	@%p57 bra 	$L__BB1_72;
	ld.global.u8 	%rs55, [%rd1+26];
	and.b16  	%rs109, %rs27, 255;
	setp.gt.u16 	%p58, %rs55, %rs109;
	@%p58 bra 	$L__BB1_71;
	setp.lt.u16 	%p59, %rs55, %rs109;
	@%p59 bra 	$L__BB1_72;
	ld.global.u8 	%rs56, [%rd1+27];
	and.b16  	%rs111, %rs28, 255;
	setp.gt.u16 	%p60, %rs56, %rs111;
	@%p60 bra 	$L__BB1_71;
	setp.lt.u16 	%p61, %rs56, %rs111;
	@%p61 bra 	$L__BB1_72;
	ld.global.u8 	%rs57, [%rd1+28];
	shr.u32 	%r312, %r33, 24;
	cvt.u16.u32 	%rs58, %r312;
	setp.gt.u16 	%p62, %rs57, %rs58;
	@%p62 bra 	$L__BB1_71;
	setp.lt.u16 	%p63, %rs57, %rs58;
	@%p63 bra 	$L__BB1_72;
	ld.global.u8 	%rs59, [%rd1+29];
	{ .reg .b16 tmp; mov.b32 {tmp, %rs60}, %r33; }
	and.b16  	%rs113, %rs60, 255;
	setp.gt.u16 	%p64, %rs59, %rs113;
	@%p64 bra 	$L__BB1_71;
	setp.lt.u16 	%p65, %rs59, %rs113;
	@%p65 bra 	$L__BB1_72;
	ld.global.u8 	%rs61, [%rd1+30];
	shr.u32 	%r313, %r33, 8;
	cvt.u16.u32 	%rs62, %r313;
	and.b16  	%rs115, %rs62, 255;
	setp.gt.u16 	%p66, %rs61, %rs115;
	@%p66 bra 	$L__BB1_71;
	setp.lt.u16 	%p67, %rs61, %rs115;
	@%p67 bra 	$L__BB1_72;
	ld.global.u8 	%rs117, [%rd1+31];
	cvt.u16.u32 	%rs118, %r33;
	and.b16  	%rs119, %rs118, 255;
	setp.lt.u16 	%p68, %rs117, %rs119;
	@%p68 bra 	$L__BB1_72;
$L__BB1_71:
	ld.param.u64 	%rd34, [mine_block_batch_param_4];
	atom.global.exch.b32 	%r314, [%rd5], 1;
	cvta.to.global.u64 	%rd29, %rd34;
	mul.wide.u32 	%rd30, %r315, 8;
	add.s64 	%rd31, %rd29, %rd30;
	atom.global.exch.b64 	%rd32, [%rd31], %rd4;
$L__BB1_72:
	add.s32 	%r315, %r315, 1;
	setp.ne.s32 	%p69, %r315, %r35;
	@%p69 bra 	$L__BB1_3;
$L__BB1_73:
	ret;

}


// ===== COMPILED SASS (sm_100) =====

	.target	sm_100

	.elftype	@"ET_EXEC"


//--------------------- .note.nv.tkinfo           --------------------------
	.section	.note.nv.tkinfo,"",@"SHT_NOTE"
	.sectionflags	@"SHF_NOTE_NV_TKINFO"
	.tkinfo
        /*0018*/ 	.word	0x00000002
        /*0030*/ 	.string	""
        /*0030*/ 	.string	"ptxas"
        /*0030*/ 	.string	"Cuda compilation tools, release 13.0, V13.0.88"
        /*0030*/ 	.string	"Build cuda_13.0.r13.0/compiler.36424714_0"
        /*0030*/ 	.string	"-arch sm_100 -m 64 "



//--------------------- .note.nv.cuinfo           --------------------------
	.section	.note.nv.cuinfo,"",@"SHT_NOTE"
	.sectionflags	@"SHF_NOTE_NV_CUINFO"
        /*0018*/ 	.short	0x0002
        /*001a*/ 	.short	0x0064
        /*001c*/ 	.short	0x0082
	.zero		2


//--------------------- .nv.info                  --------------------------
	.section	.nv.info,"",@"SHT_CUDA_INFO"
	.align	4


	//----- nvinfo : EIATTR_REGCOUNT
	.align		4
        /*0000*/ 	.byte	0x04, 0x2f
        /*0002*/ 	.short	(.L_2 - .L_1)
	.align		4
.L_1:
        /*0004*/ 	.word	index@(mine_block)
        /*0008*/ 	.word	0x00000020


	//----- nvinfo : EIATTR_FRAME_SIZE
	.align		4
.L_2:
        /*000c*/ 	.byte	0x04, 0x11
        /*000e*/ 	.short	(.L_4 - .L_3)
	.align		4
.L_3:
        /*0010*/ 	.word	index@(mine_block)
        /*0014*/ 	.word	0x00000100


	//----- nvinfo : EIATTR_REGCOUNT
	.align		4
.L_4:
        /*0018*/ 	.byte	0x04, 0x2f
        /*001a*/ 	.short	(.L_6 - .L_5)
	.align		4
.L_5:
        /*001c*/ 	.word	index@(mine_block_batch)
        /*0020*/ 	.word	0x00000020


	//----- nvinfo : EIATTR_FRAME_SIZE
	.align		4
.L_6:
        /*0024*/ 	.byte	0x04, 0x11
        /*0026*/ 	.short	(.L_8 - .L_7)
	.align		4
.L_7:
        /*0028*/ 	.word	index@(mine_block_batch)
        /*002c*/ 	.word	0x00000100


	//----- nvinfo : EIATTR_MIN_STACK_SIZE
	.align		4
.L_8:
        /*0030*/ 	.byte	0x04, 0x12
        /*0032*/ 	.short	(.L_10 - .L_9)
	.align		4
.L_9:
        /*0034*/ 	.word	index@(mine_block_batch)
        /*0038*/ 	.word	0x00000100


	//----- nvinfo : EIATTR_MIN_STACK_SIZE
	.align		4
.L_10:
        /*003c*/ 	.byte	0x04, 0x12
        /*003e*/ 	.short	(.L_12 - .L_11)
	.align		4
.L_11:
        /*0040*/ 	.word	index@(mine_block)
        /*0044*/ 	.word	0x00000100
.L_12:


//--------------------- .nv.compat                --------------------------
	.section	.nv.compat,"",@"SHT_CUDA_COMPAT_INFO"
	.align	4
        /*0000*/ 	.byte	0x02, 0x09, 0x00, 0x00, 0x02, 0x02, 0x01, 0x00, 0x02, 0x05, 0x05, 0x00, 0x03, 0x07, 0x01, 0x01
        /*0010*/ 	.byte	0x02, 0x03, 0x00, 0x00, 0x02, 0x06, 0x01, 0x00, 0x04, 0x0b, 0x08, 0x00, 0x09, 0x00, 0x00, 0x00
        /*0020*/ 	.byte	0x00, 0x00, 0x00, 0x00


//--------------------- .nv.info.mine_block_batch --------------------------
	.section	.nv.info.mine_block_batch,"",@"SHT_CUDA_INFO"
	.sectionflags	@""
	.align	4


	//----- nvinfo : EIATTR_CUDA_API_VERSION
	.align		4
        /*0000*/ 	.byte	0x04, 0x37
        /*0002*/ 	.short	(.L_14 - .L_13)
.L_13:
        /*0004*/ 	.word	0x00000082


	//----- nvinfo : EIATTR_KPARAM_INFO
	.align		4
.L_14:
        /*0008*/ 	.byte	0x04, 0x17
        /*000a*/ 	.short	(.L_16 - .L_15)
.L_15:
        /*000c*/ 	.word	0x00000000
        /*0010*/ 	.short	0x0006
        /*0012*/ 	.short	0x0030
        /*0014*/ 	.byte	0x00, 0xf0, 0x11, 0x00


	//----- nvinfo : EIATTR_KPARAM_INFO
	.align		4
.L_16:
        /*0018*/ 	.byte	0x04, 0x17
        /*001a*/ 	.short	(.L_18 - .L_17)
.L_17:
        /*001c*/ 	.word	0x00000000
        /*0020*/ 	.short	0x0005
        /*0022*/ 	.short	0x0028
        /*0024*/ 	.byte	0x00, 0xf5, 0x21, 0x00


	//----- nvinfo : EIATTR_KPARAM_INFO
	.align		4
.L_18:
        /*0028*/ 	.byte	0x04, 0x17
        /*002a*/ 	.short	(.L_20 - .L_19)
.L_19:
        /*002c*/ 	.word	0x00000000
        /*0030*/ 	.short	0x0004
        /*0032*/ 	.short	0x0020
        /*0034*/ 	.byte	0x00, 0xf5, 0x21, 0x00


	//----- nvinfo : EIATTR_KPARAM_INFO
	.align		4
.L_20:
        /*0038*/ 	.byte	0x04, 0x17
        /*003a*/ 	.short	(.L_22 - .L_21)
.L_21:
        /*003c*/ 	.word	0x00000000
        /*0040*/ 	.short	0x0003
        /*0042*/ 	.short	0x0018
        /*0044*/ 	.byte	0x00, 0xf5, 0x21, 0x00


	//----- nvinfo : EIATTR_KPARAM_INFO
	.align		4
.L_22:
        /*0048*/ 	.byte	0x04, 0x17
        /*004a*/ 	.short	(.L_24 - .L_23)
.L_23:
        /*004c*/ 	.word	0x00000000
        /*0050*/ 	.short	0x0002
        /*0052*/ 	.short	0x0010
        /*0054*/ 	.byte	0x00, 0xf0, 0x21, 0x00


	//----- nvinfo : EIATTR_KPARAM_INFO
	.align		4
.L_24:
        /*0058*/ 	.byte	0x04, 0x17
        /*005a*/ 	.short	(.L_26 - .L_25)
.L_25:
        /*005c*/ 	.word	0x00000000
        /*0060*/ 	.short	0x0001
        /*0062*/ 	.short	0x0008
        /*0064*/ 	.byte	0x00, 0xf0, 0x21, 0x00


	//----- nvinfo : EIATTR_KPARAM_INFO
	.align		4
.L_26:
        /*0068*/ 	.byte	0x04, 0x17
        /*006a*/ 	.short	(.L_28 - .L_27)
.L_27:
        /*006c*/ 	.word	0x00000000
        /*0070*/ 	.short	0x0000
        /*0072*/ 	.short	0x0000
        /*0074*/ 	.byte	0x00, 0xf5, 0x21, 0x00


	//----- nvinfo : EIATTR_SPARSE_MMA_MASK
	.align		4
.L_28:
        /*0078*/ 	.byte	0x03, 0x50
        /*007a*/ 	.short	0x0000


	//----- nvinfo : EIATTR_MAXREG_COUNT
	.align		4
        /*007c*/ 	.byte	0x03, 0x1b
        /*007e*/ 	.short	0x00ff


	//----- nvinfo : EIATTR_MERCURY_ISA_VERSION
	.align		4
        /*0080*/ 	.byte	0x03, 0x5f
        /*0082*/ 	.short	0x0101


	//----- nvinfo : EIATTR_VRC_CTA_INIT_COUNT
	.align		4
        /*0084*/ 	.byte	0x02, 0x4a
	.zero		1
	.zero		1


	//----- nvinfo : EIATTR_EXIT_INSTR_OFFSETS
	.align		4
        /*0088*/ 	.byte	0x04, 0x1c
        /*008a*/ 	.short	(.L_30 - .L_29)


	//   ....[0]....
.L_29:
        /*008c*/ 	.word	0x00000090


	//   ....[1]....
        /*0090*/ 	.word	0x000000f0


	//   ....[2]....
        /*0094*/ 	.word	0x00002750


	//----- nvinfo : EIATTR_CRS_STACK_SIZE
	.align		4
.L_30:
        /*0098*/ 	.byte	0x04, 0x1e
        /*009a*/ 	.short	(.L_32 - .L_31)
.L_31:
        /*009c*/ 	.word	0x00000000


	//----- nvinfo : EIATTR_CBANK_PARAM_SIZE
	.align		4
.L_32:
        /*00a0*/ 	.byte	0x03, 0x19
        /*00a2*/ 	.short	0x0034


	//----- nvinfo : EIATTR_PARAM_CBANK
	.align		4
        /*00a4*/ 	.byte	0x04, 0x0a
        /*00a6*/ 	.short	(.L_34 - .L_33)
	.align		4
.L_33:
        /*00a8*/ 	.word	index@(.nv.constant0.mine_block_batch)
        /*00ac*/ 	.short	0x0380
        /*00ae*/ 	.short	0x0034


	//----- nvinfo : EIATTR_SW_WAR
	.align		4
.L_34:
        /*00b0*/ 	.byte	0x04, 0x36
        /*00b2*/ 	.short	(.L_36 - .L_35)
.L_35:
        /*00b4*/ 	.word	0x00000008
.L_36:


//--------------------- .nv.info.mine_block       --------------------------
	.section	.nv.info.mine_block,"",@"SHT_CUDA_INFO"
	.sectionflags	@""
	.align	4


	//----- nvinfo : EIATTR_CUDA_API_VERSION
	.align		4
        /*0000*/ 	.byte	0x04, 0x37
        /*0002*/ 	.short	(.L_38 - .L_37)
.L_37:
        /*0004*/ 	.word	0x00000082


	//----- nvinfo : EIATTR_KPARAM_INFO
	.align		4
.L_38:
        /*0008*/ 	.byte	0x04, 0x17
        /*000a*/ 	.short	(.L_40 - .L_39)
.L_39:
        /*000c*/ 	.word	0x00000000
        /*0010*/ 	.short	0x0007
        /*0012*/ 	.short	0x0038
        /*0014*/ 	.byte	0x00, 0xf5, 0x21, 0x00


	//----- nvinfo : EIATTR_KPARAM_INFO
	.align		4
.L_40:
        /*0018*/ 	.byte	0x04, 0x17
        /*001a*/ 	.short	(.L_42 - .L_41)
.L_41:
        /*001c*/ 	.word	0x00000000
        /*0020*/ 	.short	0x0006
        /*0022*/ 	.short	0x0030
        /*0024*/ 	.byte	0x00, 0xf5, 0x21, 0x00


	//----- nvinfo : EIATTR_KPARAM_INFO
	.align		4
.L_42:
        /*0028*/ 	.byte	0x04, 0x17
        /*002a*/ 	.short	(.L_44 - .L_43)
.L_43:
        /*002c*/ 	.word	0x00000000
        /*0030*/ 	.short	0x0005
        /*0032*/ 	.short	0x0028
        /*0034*/ 	.byte	0x00, 0xf5, 0x21, 0x00


	//----- nvinfo : EIATTR_KPARAM_INFO
	.align		4
.L_44:
        /*0038*/ 	.byte	0x04, 0x17
        /*003a*/ 	.short	(.L_46 - .L_45)
.L_45:
        /*003c*/ 	.word	0x00000000
        /*0040*/ 	.short	0x0004
        /*0042*/ 	.short	0x0020
        /*0044*/ 	.byte	0x00, 0xf0, 0x21, 0x00


	//----- nvinfo : EIATTR_KPARAM_INFO
	.align		4
.L_46:
        /*0048*/ 	.byte	0x04, 0x17
        /*004a*/ 	.short	(.L_48 - .L_47)
.L_47:
        /*004c*/ 	.word	0x00000000
        /*0050*/ 	.short	0x0003
        /*0052*/ 	.short	0x0018
        /*0054*/ 	.byte	0x00, 0xf0, 0x21, 0x00


	//----- nvinfo : EIATTR_KPARAM_INFO
	.align		4
.L_48:
        /*0058*/ 	.byte	0x04, 0x17
        /*005a*/ 	.short	(.L_50 - .L_49)
.L_49:
        /*005c*/ 	.word	0x00000000
        /*0060*/ 	.short	0x0002
        /*0062*/ 	.short	0x0010
        /*0064*/ 	.byte	0x00, 0xf0, 0x21, 0x00


	//----- nvinfo : EIATTR_KPARAM_INFO
	.align		4
.L_50:
        /*0068*/ 	.byte	0x04, 0x17
        /*006a*/ 	.short	(.L_52 - .L_51)
.L_51:
        /*006c*/ 	.word	0x00000000
        /*0070*/ 	.short	0x0001
        /*0072*/ 	.short	0x0008
        /*0074*/ 	.byte	0x00, 0xf5, 0x21, 0x00


	//----- nvinfo : EIATTR_KPARAM_INFO
	.align		4
.L_52:
        /*0078*/ 	.byte	0x04, 0x17
        /*007a*/ 	.short	(.L_54 - .L_53)
.L_53:
        /*007c*/ 	.word	0x00000000
        /*0080*/ 	.short	0x0000
        /*0082*/ 	.short	0x0000
        /*0084*/ 	.byte	0x00, 0xf5, 0x21, 0x00


	//----- nvinfo : EIATTR_SPARSE_MMA_MASK
	.align		4
.L_54:
        /*0088*/ 	.byte	0x03, 0x50
        /*008a*/ 	.short	0x0000


	//----- nvinfo : EIATTR_MAXREG_COUNT
	.align		4
        /*008c*/ 	.byte	0x03, 0x1b
        /*008e*/ 	.short	0x00ff


	//----- nvinfo : EIATTR_MERCURY_ISA_VERSION
	.align		4
        /*0090*/ 	.byte	0x03, 0x5f
        /*0092*/ 	.short	0x0101


	//----- nvinfo : EIATTR_VRC_CTA_INIT_COUNT
	.align		4
        /*0094*/ 	.byte	0x02, 0x4a
	.zero		1
	.zero		1


	//----- nvinfo : EIATTR_EXIT_INSTR_OFFSETS
	.align		4
        /*0098*/ 	.byte	0x04, 0x1c
        /*009a*/ 	.short	(.L_56 - .L_55)


	//   ....[0]....
.L_55:
        /*009c*/ 	.word	0x000000a0


	//   ....[1]....
        /*00a0*/ 	.word	0x00002f90


	//   ....[2]....
        /*00a4*/ 	.word	0x00002ff0


	//----- nvinfo : EIATTR_CBANK_PARAM_SIZE
	.align		4
.L_56:
        /*00a8*/ 	.byte	0x03, 0x19
        /*00aa*/ 	.short	0x0040


	//----- nvinfo : EIATTR_PARAM_CBANK
	.align		4
        /*00ac*/ 	.byte	0x04, 0x0a
        /*00ae*/ 	.short	(.L_58 - .L_57)
	.align		4
.L_57:
        /*00b0*/ 	.word	index@(.nv.constant0.mine_block)
        /*00b4*/ 	.short	0x0380
        /*00b6*/ 	.short	0x0040


	//----- nvinfo : EIATTR_SW_WAR
	.align		4
.L_58:
        /*00b8*/ 	.byte	0x04, 0x36
        /*00ba*/ 	.short	(.L_60 - .L_59)
.L_59:
        /*00bc*/ 	.word	0x00000008
.L_60:


//--------------------- .nv.callgraph             --------------------------
	.section	.nv.callgraph,"",@"SHT_CUDA_CALLGRAPH"
	.align	4
	.sectionentsize	8
	.align		4
        /*0000*/ 	.word	0x00000000
	.align		4
        /*0004*/ 	.word	0xffffffff
	.align		4
        /*0008*/ 	.word	0x00000000
	.align		4
        /*000c*/ 	.word	0xfffffffe
	.align		4
        /*0010*/ 	.word	0x00000000
	.align		4
        /*0014*/ 	.word	0xfffffffd
	.align		4
        /*0018*/ 	.word	0x00000000
	.align		4
        /*001c*/ 	.word	0xfffffffc


//--------------------- .nv.constant3             --------------------------
	.section	.nv.constant3,"a",@progbits
	.align	4
.nv.constant3:
	.type		K,@object
	.size		K,(.L_0 - K)
K:
        /*0000*/ 	.byte	0x98, 0x2f, 0x8a, 0x42, 0x91, 0x44, 0x37, 0x71, 0xcf, 0xfb, 0xc0, 0xb5, 0xa5, 0xdb, 0xb5, 0xe9
        /* <DEDUP_REMOVED lines=15> */
.L_0:


//--------------------- .text.mine_block_batch    --------------------------
	.section	.text.mine_block_batch,"ax",@progbits
	.align	128
        .global         mine_block_batch
        .type           mine_block_batch,@function
        .size           mine_block_batch,(.L_x_13 - mine_block_batch)
        .other          mine_block_batch,@"STO_CUDA_ENTRY STV_DEFAULT"
mine_block_batch:
.text.mine_block_batch:
[----:B------:R-:W0:Y:S01]  /*0000*/  LDC R1, c[0x0][0x37c] ;  /* 0x0000df00ff017b82 */ /* 0x000e220000000800 */
[----:B------:R-:W1:Y:S07]  /*0010*/  S2R R3, SR_TID.X ;  /* 0x0000000000037919 */ /* 0x000e6e0000002100 */
[----:B------:R-:W1:Y:S01]  /*0020*/  S2UR UR4, SR_CTAID.X ;  /* 0x00000000000479c3 */ /* 0x000e620000002500 */
[----:B------:R-:W2:Y:S01]  /*0030*/  LDCU.64 UR6, c[0x0][0x390] ;  /* 0x00007200ff0677ac */ /* 0x000ea20008000a00 */
[----:B0-----:R-:W-:-:S06]  /*0040*/  VIADD R1, R1, 0xffffff00 ;  /* 0xffffff0001017836 */ /* 0x001fcc0000000000 */
[----:B------:R-:W1:Y:S02]  /*0050*/  LDC R24, c[0x0][0x360] ;  /* 0x0000d800ff187b82 */ /* 0x000e640000000800 */
[----:B-1----:R-:W-:-:S05]  /*0060*/  IMAD R24, R24, UR4, R3 ;  /* 0x0000000418187c24 */ /* 0x002fca000f8e0203 */
[----:B--2---:R-:W-:-:S04]  /*0070*/  ISETP.GE.U32.AND P0, PT, R24, UR6, PT ;  /* 0x0000000618007c0c */ /* 0x004fc8000bf06070 */
[----:B------:R-:W-:-:S13]  /*0080*/  ISETP.GE.U32.AND.EX P0, PT, RZ, UR7, PT, P0 ;  /* 0x00000007ff007c0c */ /* 0x000fda000bf06100 */
[----:B------:R-:W-:Y:S05]  /*0090*/  @P0 EXIT ;  /* 0x000000000000094d */ /* 0x000fea0003800000 */
[----:B------:R-:W0:Y:S01]  /*00a0*/  LDC R0, c[0x0][0x3b0] ;  /* 0x0000ec00ff007b82 */ /* 0x000e220000000800 */
[----:B------:R-:W1:Y:S02]  /*00b0*/  LDCU.64 UR4, c[0x0][0x388] ;  /* 0x00007100ff0477ac */ /* 0x000e640008000a00 */
[----:B-1----:R-:W-:Y:S02]  /*00c0*/  IADD3 R24, P1, PT, R24, UR4, RZ ;  /* 0x0000000418187c10 */ /* 0x002fe4000ff3e0ff */
[----:B0-----:R-:W-:-:S03]  /*00d0*/  ISETP.GE.AND P0, PT, R0, 0x1, PT ;  /* 0x000000010000780c */ /* 0x001fc60003f06270 */
[----:B------:R-:W-:-:S10]  /*00e0*/  IMAD.X R25, RZ, RZ, UR5, P1 ;  /* 0x00000005ff197e24 */ /* 0x000fd400088e06ff */
[----:B------:R-:W-:Y:S05]  /*00f0*/  @!P0 EXIT ;  /* 0x000000000000894d */ /* 0x000fea0003800000 */
[----:B------:R-:W-:Y:S01]  /*0100*/  VIADD R2, R1, 0x24 ;  /* 0x0000002401027836 */ /* 0x000fe20000000000 */
[----:B------:R-:W0:Y:S01]  /*0110*/  LDCU.64 UR6, c[0x0][0x358] ;  /* 0x00006b00ff0677ac */ /* 0x000e220008000a00 */
[----:B------:R-:W-:-:S07]  /*0120*/  IMAD.MOV.U32 R3, RZ, RZ, RZ ;  /* 0x000000ffff037224 */ /* 0x000fce00078e00ff */
.L_x_6:
[----:B0-----:R-:W1:Y:S02]  /*0130*/  LDC.64 R4, c[0x0][0x3a8] ;  /* 0x0000ea00ff047b82 */ /* 0x001e640000000a00 */
[----:B-1----:R-:W-:-:S06]  /*0140*/  IMAD.WIDE.U32 R4, R3, 0x4, R4 ;  /* 0x0000000403047825 */ /* 0x002fcc00078e0004 */
[----:B0-----:R-:W2:Y:S02]  /*0150*/  LDG.E R4, desc[UR6][R4.64] ;  /* 0x0000000604047981 */ /* 0x001ea4000c1e1900 */
[----:B--2---:R-:W-:-:S13]  /*0160*/  ISETP.NE.AND P0, PT, R4, RZ, PT ;  /* 0x000000ff0400720c */ /* 0x004fda0003f05270 */
[----:B-----5:R-:W-:Y:S05]  /*0170*/  @P0 BRA `(.L_x_0) ;  /* 0x0000002400640947 */ /* 0x020fea0003800000 */
[----:B------:R-:W0:Y:S02]  /*0180*/  LDC.64 R4, c[0x0][0x380] ;  /* 0x0000e000ff047b82 */ /* 0x000e240000000a00 */
[----:B0-----:R-:W-:-:S05]  /*0190*/  LEA R4, P0, R3, R4, 0x5 ;  /* 0x0000000403047211 */ /* 0x001fca00078028ff */
[----:B------:R-:W-:-:S05]  /*01a0*/  IMAD.X R5, RZ, RZ, R5, P0 ;  /* 0x000000ffff057224 */ /* 0x000fca00000e0605 */
[----:B------:R-:W2:Y:S04]  /*01b0*/  LDG.E.U8 R17, desc[UR6][R4.64+0x9] ;  /* 0x0000090604117981 */ /* 0x000ea8000c1e1100 */
[----:B------:R-:W2:Y:S04]  /*01c0*/  LDG.E.U8 R19, desc[UR6][R4.64+0x8] ;  /* 0x0000080604137981 */ /* 0x000ea8000c1e1100 */
[----:B------:R-:W3:Y:S04]  /*01d0*/  LDG.E.U8 R13, desc[UR6][R4.64+0x1] ;  /* 0x00000106040d7981 */ /* 0x000ee8000c1e1100 */
[----:B------:R-:W3:Y:S04]  /*01e0*/  LDG.E.U8 R26, desc[UR6][R4.64] ;  /* 0x00000006041a7981 */ /* 0x000ee8000c1e1100 */
[----:B------:R-:W4:Y:S04]  /*01f0*/  LDG.E.U8 R6, desc[UR6][R4.64+0xa] ;  /* 0x00000a0604067981 */ /* 0x000f28000c1e1100 */
[----:B------:R-:W5:Y:S04]  /*0200*/  LDG.E.U8 R11, desc[UR6][R4.64+0xd] ;  /* 0x00000d06040b7981 */ /* 0x000f68000c1e1100 */
        /* <DEDUP_REMOVED lines=14> */
[----:B------:R-:W5:Y:S01]  /*02f0*/  LDG.E.U8 R21, desc[UR6][R4.64+0x17] ;  /* 0x0000170604157981 */ /* 0x000f62000c1e1100 */
[----:B--2---:R-:W-:-:S03]  /*0300*/  IMAD R17, R19, 0x100, R17 ;  /* 0x0000010013117824 */ /* 0x004fc600078e0211 */
[----:B------:R-:W2:Y:S01]  /*0310*/  LDG.E.U8 R19, desc[UR6][R4.64+0x3] ;  /* 0x0000030604137981 */ /* 0x000ea2000c1e1100 */
[----:B---3--:R-:W-:-:S03]  /*0320*/  IMAD R13, R26, 0x100, R13 ;  /* 0x000001001a0d7824 */ /* 0x008fc600078e020d */
[----:B------:R-:W3:Y:S01]  /*0330*/  LDG.E.U8 R26, desc[UR6][R4.64+0x1a] ;  /* 0x00001a06041a7981 */ /* 0x000ee2000c1e1100 */
[----:B----4-:R-:W-:-:S03]  /*0340*/  IMAD R6, R17, 0x100, R6 ;  /* 0x0000010011067824 */ /* 0x010fc600078e0206 */
[----:B------:R-:W4:Y:S01]  /*0350*/  LDG.E.U8 R17, desc[UR6][R4.64+0x1d] ;  /* 0x00001d0604117981 */ /* 0x000f22000c1e1100 */
[----:B-----5:R-:W-:-:S03]  /*0360*/  IMAD R11, R18, 0x100, R11 ;  /* 0x00000100120b7824 */ /* 0x020fc600078e020b */
[----:B------:R-:W4:Y:S01]  /*0370*/  LDG.E.U8 R18, desc[UR6][R4.64+0x1c] ;  /* 0x00001c0604127981 */ /* 0x000f22000c1e1100 */
[----:B------:R-:W-:Y:S02]  /*0380*/  IMAD R14, R13, 0x100, R14 ;  /* 0x000001000d0e7824 */ /* 0x000fe400078e020e */
[----:B------:R-:W-:Y:S02]  /*0390*/  IMAD R15, R28, 0x100, R15 ;  /* 0x000001001c0f7824 */ /* 0x000fe400078e020f */
[----:B------:R-:W-:Y:S02]  /*03a0*/  IMAD R13, R7, 0x100, R0 ;  /* 0x00000100070d7824 */ /* 0x000fe400078e0200 */
[----:B------:R-:W5:Y:S01]  /*03b0*/  LDG.E.U8 R0, desc[UR6][R4.64+0x1e] ;  /* 0x00001e0604007981 */ /* 0x000f62000c1e1100 */
[----:B------:R-:W-:-:S03]  /*03c0*/  IMAD R12, R15, 0x100, R12 ;  /* 0x000001000f0c7824 */ /* 0x000fc600078e020c */
[----:B------:R-:W5:Y:S01]  /*03d0*/  LDG.E.U8 R15, desc[UR6][R4.64+0x7] ;  /* 0x00000706040f7981 */ /* 0x000f62000c1e1100 */
[----:B------:R-:W-:-:S03]  /*03e0*/  IMAD R20, R13, 0x100, R20 ;  /* 0x000001000d147824 */ /* 0x000fc600078e0214 */
[----:B------:R-:W5:Y:S01]  /*03f0*/  LDG.E.U8 R13, desc[UR6][R4.64+0xb] ;  /* 0x00000b06040d7981 */ /* 0x000f62000c1e1100 */
[----:B------:R-:W-:-:S03]  /*0400*/  IMAD R7, R11, 0x100, R8 ;  /* 0x000001000b077824 */ /* 0x000fc600078e0208 */
[----:B------:R-:W5:Y:S04]  /*0410*/  LDG.E.U8 R8, desc[UR6][R4.64+0xf] ;  /* 0x00000f0604087981 */ /* 0x000f68000c1e1100 */
[----:B------:R-:W5:Y:S01]  /*0420*/  LDG.E.U8 R11, desc[UR6][R4.64+0x13] ;  /* 0x00001306040b7981 */ /* 0x000f62000c1e1100 */
[----:B------:R-:W-:-:S03]  /*0430*/  IMAD R27, R23, 0x100, R22 ;  /* 0x00000100171b7824 */ /* 0x000fc600078e0216 */
[----:B------:R-:W5:Y:S04]  /*0440*/  LDG.E.U8 R22, desc[UR6][R4.64+0x1b] ;  /* 0x00001b0604167981 */ /* 0x000f68000c1e1100 */
[----:B------:R2:W5:Y:S01]  /*0450*/  LDG.E.U8 R23, desc[UR6][R4.64+0x1f] ;  /* 0x00001f0604177981 */ /* 0x000562000c1e1100 */
[----:B------:R-:W-:Y:S01]  /*0460*/  IMAD R10, R27, 0x100, R10 ;  /* 0x000001001b0a7824 */ /* 0x000fe200078e020a */
[----:B------:R-:W-:Y:S01]  /*0470*/  SHF.R.U64 R27, R24, 0x18, R25 ;  /* 0x00000018181b7819 */ /* 0x000fe20000001219 */
[----:B------:R-:W-:-:S03]  /*0480*/  IMAD R9, R16, 0x100, R9 ;  /* 0x0000010010097824 */ /* 0x000fc600078e0209 */
[----:B------:R-:W-:Y:S02]  /*0490*/  LOP3.LUT R27, R27, 0xff0000, RZ, 0xc0, !PT ;  /* 0x00ff00001b1b7812 */ /* 0x000fe400078ec0ff */
[----:B------:R-:W-:-:S04]  /*04a0*/  SHF.R.U64 R16, R24, 0x8, R25 ;  /* 0x0000000818107819 */ /* 0x000fc80000001219 */
[----:B------:R-:W-:Y:S02]  /*04b0*/  LOP3.LUT R16, R27, 0xff000000, R16, 0xf8, !PT ;  /* 0xff0000001b107812 */ /* 0x000fe400078ef810 */
[----:B------:R-:W-:-:S04]  /*04c0*/  SHF.R.U32.HI R27, RZ, 0x8, R25 ;  /* 0x00000008ff1b7819 */ /* 0x000fc80000011619 */
[----:B------:R-:W-:Y:S02]  /*04d0*/  LOP3.LUT R27, R16, 0xff00, R27, 0xf8, !PT ;  /* 0x0000ff00101b7812 */ /* 0x000fe400078ef81b */
[----:B------:R-:W-:Y:S01]  /*04e0*/  SHF.R.U32.HI R16, RZ, 0x18, R25 ;  /* 0x00000018ff107819 */ /* 0x000fe20000011619 */
[----:B------:R-:W-:Y:S02]  /*04f0*/  IMAD.U32 R21, R10, 0x100, R21 ;  /* 0x000001000a157824 */ /* 0x000fe400078e0015 */
[----:B------:R-:W-:Y:S01]  /*0500*/  IMAD.MOV.U32 R10, RZ, RZ, RZ ;  /* 0x000000ffff0a7224 */ /* 0x000fe200078e00ff */
[----:B------:R-:W-:Y:S01]  /*0510*/  UMOV UR4, URZ ;  /* 0x000000ff00047c82 */ /* 0x000fe20008000000 */
[----:B--2---:R-:W-:Y:S02]  /*0520*/  IMAD.U32 R4, R14, 0x100, R19 ;  /* 0x000001000e047824 */ /* 0x004fe400078e0013 */
[----:B------:R-:W-:Y:S02]  /*0530*/  IMAD.MOV.U32 R14, RZ, RZ, RZ ;  /* 0x000000ffff0e7224 */ /* 0x000fe400078e00ff */
[----:B------:R-:W-:-:S02]  /*0540*/  IMAD.MOV.U32 R19, RZ, RZ, RZ ;  /* 0x000000ffff137224 */ /* 0x000fc400078e00ff */
[----:B---3--:R-:W-:Y:S02]  /*0550*/  IMAD R9, R9, 0x100, R26 ;  /* 0x0000010009097824 */ /* 0x008fe400078e021a */
[----:B----4-:R-:W-:Y:S02]  /*0560*/  IMAD R17, R18, 0x100, R17 ;  /* 0x0000010012117824 */ /* 0x010fe400078e0211 */
[----:B------:R-:W-:Y:S02]  /*0570*/  IMAD.MOV.U32 R18, RZ, RZ, -0x80000000 ;  /* 0x80000000ff127424 */ /* 0x000fe400078e00ff */
[----:B-----5:R-:W-:Y:S01]  /*0580*/  IMAD R0, R17, 0x100, R0 ;  /* 0x0000010011007824 */ /* 0x020fe200078e0200 */
[----:B------:R-:W-:Y:S02]  /*0590*/  LOP3.LUT R17, R27, R16, RZ, 0xfc, !PT ;  /* 0x000000101b117212 */ /* 0x000fe400078efcff */
[----:B------:R-:W-:Y:S01]  /*05a0*/  PRMT R16, R24, 0x123, RZ ;  /* 0x0000012318107816 */ /* 0x000fe200000000ff */
[----:B------:R-:W-:-:S02]  /*05b0*/  IMAD.U32 R5, R12, 0x100, R15 ;  /* 0x000001000c057824 */ /* 0x000fc400078e000f */
[----:B------:R-:W-:Y:S02]  /*05c0*/  IMAD.MOV.U32 R15, RZ, RZ, 0x140 ;  /* 0x00000140ff0f7424 */ /* 0x000fe400078e00ff */
[----:B------:R-:W-:Y:S01]  /*05d0*/  IMAD.U32 R6, R6, 0x100, R13 ;  /* 0x0000010006067824 */ /* 0x000fe200078e000d */
[----:B------:R-:W-:Y:S01]  /*05e0*/  CS2R R12, SRZ ;  /* 0x00000000000c7805 */ /* 0x000fe2000001ff00 */
[----:B------:R-:W-:Y:S02]  /*05f0*/  IMAD.U32 R7, R7, 0x100, R8 ;  /* 0x0000010007077824 */ /* 0x000fe400078e0008 */
[----:B------:R-:W-:Y:S02]  /*0600*/  IMAD.U32 R20, R20, 0x100, R11 ;  /* 0x0000010014147824 */ /* 0x000fe400078e000b */
[----:B------:R-:W-:Y:S02]  /*0610*/  IMAD.U32 R22, R9, 0x100, R22 ;  /* 0x0000010009167824 */ /* 0x000fe400078e0016 */
[----:B------:R-:W-:Y:S01]  /*0620*/  IMAD.U32 R23, R0, 0x100, R23 ;  /* 0x0000010000177824 */ /* 0x000fe200078e0017 */
[----:B------:R0:W-:Y:S04]  /*0630*/  STL.128 [R1+0x30], R12 ;  /* 0x0000300c01007387 */ /* 0x0001e80000100c00 */
[----:B------:R0:W-:Y:S04]  /*0640*/  STL.128 [R1+0x20], R16 ;  /* 0x0000201001007387 */ /* 0x0001e80000100c00 */
[----:B------:R0:W-:Y:S04]  /*0650*/  STL.128 [R1], R4 ;  /* 0x0000000401007387 */ /* 0x0001e80000100c00 */
[----:B------:R0:W-:Y:S01]  /*0660*/  STL.128 [R1+0x10], R20 ;  /* 0x0000101401007387 */ /* 0x0001e20000100c00 */
[----:B------:R-:W-:-:S02]  /*0670*/  IMAD.MOV.U32 R0, RZ, RZ, R2 ;  /* 0x000000ffff007224 */ /* 0x000fc400078e0002 */
[----:B------:R-:W-:Y:S02]  /*0680*/  IMAD.MOV.U32 R11, RZ, RZ, 0x140 ;  /* 0x00000140ff0b7424 */ /* 0x000fe400078e00ff */
[----:B------:R-:W-:-:S07]  /*0690*/  IMAD.MOV.U32 R8, RZ, RZ, RZ ;  /* 0x000000ffff087224 */ /* 0x000fce00078e00ff */
.L_x_1:
[----:B0-----:R-:W2:Y:S04]  /*06a0*/  LDL R17, [R0] ;  /* 0x0000000000117983 */ /* 0x001ea80000100800 */
[----:B------:R-:W3:Y:S04]  /*06b0*/  LDL R5, [R0+-0x20] ;  /* 0xffffe00000057983 */ /* 0x000ee80000100800 */
[----:B------:R-:W4:Y:S04]  /*06c0*/  LDL.64 R6, [R0+-0x1c] ;  /* 0xffffe40000067983 */ /* 0x000f280000100a00 */
[----:B------:R-:W5:Y:S04]  /*06d0*/  LDL.64 R18, [R0+0x4] ;  /* 0x0000040000127983 */ /* 0x000f680000100a00 */
[----:B------:R-:W5:Y:S04]  /*06e0*/  LDL R20, [R0+-0x14] ;  /* 0xffffec0000147983 */ /* 0x000f680000100800 */
[----:B------:R-:W5:Y:S04]  /*06f0*/  LDL R9, [R0+-0x10] ;  /* 0xfffff00000097983 */ /* 0x000f680000100800 */
[----:B------:R-:W5:Y:S04]  /*0700*/  LDL R21, [R0+0x10] ;  /* 0x0000100000157983 */ /* 0x000f680000100800 */
[----:B------:R-:W5:Y:S04]  /*0710*/  LDL.64 R12, [R0+-0xc] ;  /* 0xfffff400000c7983 */ /* 0x000f680000100a00 */
[----:B------:R-:W5:Y:S04]  /*0720*/  LDL.64 R14, [R0+0x14] ;  /* 0x00001400000e7983 */ /* 0x000f680000100a00 */
[----:B------:R-:W5:Y:S01]  /*0730*/  LDL R16, [R0+-0x4] ;  /* 0xfffffc0000107983 */ /* 0x000f620000100800 */
[----:B------:R-:W-:-:S02]  /*0740*/  SHF.R.U32.HI R26, RZ, 0xa, R10 ;  /* 0x0000000aff1a7819 */ /* 0x000fc4000001160a */
[C-C-:B------:R-:W-:Y:S01]  /*0750*/  SHF.L.W.U32.HI R22, R10.reuse, 0xf, R10.reuse ;  /* 0x0000000f0a167819 */ /* 0x140fe20000010e0a */
[----:B------:R-:W5:Y:S01]  /*0760*/  LDL R29, [R0+0x10] ;  /* 0x00001000001d7983 */ /* 0x000f620000100800 */
[----:B------:R-:W-:Y:S02]  /*0770*/  SHF.L.W.U32.HI R23, R10, 0xd, R10 ;  /* 0x0000000d0a177819 */ /* 0x000fe40000010e0a */
[C---:B------:R-:W-:Y:S02]  /*0780*/  SHF.L.W.U32.HI R10, R11.reuse, 0xf, R11 ;  /* 0x0000000f0b0a7819 */ /* 0x040fe40000010e0b */
[----:B------:R-:W-:Y:S02]  /*0790*/  LOP3.LUT R22, R26, R22, R23, 0x96, !PT ;  /* 0x000000161a167212 */ /* 0x000fe400078e9617 */
[--C-:B------:R-:W-:Y:S02]  /*07a0*/  SHF.R.U32.HI R23, RZ, 0xa, R11.reuse ;  /* 0x0000000aff177819 */ /* 0x100fe4000001160b */
[----:B------:R-:W-:-:S04]  /*07b0*/  SHF.L.W.U32.HI R11, R11, 0xd, R11 ;  /* 0x0000000d0b0b7819 */ /* 0x000fc80000010e0b */
[----:B------:R-:W-:Y:S02]  /*07c0*/  LOP3.LUT R10, R23, R10, R11, 0x96, !PT ;  /* 0x0000000a170a7212 */ /* 0x000fe400078e960b */
[----:B--2---:R-:W-:Y:S02]  /*07d0*/  IADD3 R4, PT, PT, R4, R22, R17 ;  /* 0x0000001604047210 */ /* 0x004fe40007ffe011 */
[C-C-:B---3--:R-:W-:Y:S02]  /*07e0*/  SHF.L.W.U32.HI R11, R5.reuse, 0x19, R5.reuse ;  /* 0x00000019050b7819 */ /* 0x148fe40000010e05 */
[--C-:B------:R-:W-:Y:S02]  /*07f0*/  SHF.L.W.U32.HI R22, R5, 0xe, R5.reuse ;  /* 0x0000000e05167819 */ /* 0x100fe40000010e05 */
[----:B------:R-:W-:Y:S02]  /*0800*/  SHF.R.U32.HI R17, RZ, 0x3, R5 ;  /* 0x00000003ff117819 */ /* 0x000fe40000011605 */
[----:B----4-:R-:W-:-:S02]  /*0810*/  SHF.R.U32.HI R23, RZ, 0x3, R6 ;  /* 0x00000003ff177819 */ /* 0x010fc40000011606 */
[----:B------:R-:W-:Y:S02]  /*0820*/  LOP3.LUT R11, R17, R11, R22, 0x96, !PT ;  /* 0x0000000b110b7212 */ /* 0x000fe400078e9616 */
[C-C-:B------:R-:W-:Y:S02]  /*0830*/  SHF.L.W.U32.HI R17, R6.reuse, 0x19, R6.reuse ;  /* 0x0000001906117819 */ /* 0x140fe40000010e06 */
[----:B------:R-:W-:Y:S01]  /*0840*/  SHF.L.W.U32.HI R22, R6, 0xe, R6 ;  /* 0x0000000e06167819 */ /* 0x000fe20000010e06 */
[----:B------:R-:W-:Y:S01]  /*0850*/  IMAD.IADD R4, R11, 0x1, R4 ;  /* 0x000000010b047824 */ /* 0x000fe200078e0204 */
[----:B-----5:R-:W-:Y:S02]  /*0860*/  IADD3 R10, PT, PT, R5, R10, R18 ;  /* 0x0000000a050a7210 */ /* 0x020fe40007ffe012 */
[----:B------:R-:W-:Y:S02]  /*0870*/  LOP3.LUT R5, R23, R17, R22, 0x96, !PT ;  /* 0x0000001117057212 */ /* 0x000fe400078e9616 */
[----:B------:R-:W-:-:S02]  /*0880*/  SHF.L.W.U32.HI R11, R4, 0xd, R4 ;  /* 0x0000000d040b7819 */ /* 0x000fc40000010e04 */
[----:B------:R-:W-:Y:S01]  /*0890*/  SHF.R.U32.HI R17, RZ, 0xa, R4 ;  /* 0x0000000aff117819 */ /* 0x000fe20000011604 */
[----:B------:R-:W-:Y:S01]  /*08a0*/  IMAD.IADD R5, R5, 0x1, R10 ;  /* 0x0000000105057824 */ /* 0x000fe200078e020a */
[----:B------:R-:W-:-:S04]  /*08b0*/  SHF.L.W.U32.HI R10, R4, 0xf, R4 ;  /* 0x0000000f040a7819 */ /* 0x000fc80000010e04 */
[----:B------:R-:W-:Y:S02]  /*08c0*/  LOP3.LUT R10, R17, R10, R11, 0x96, !PT ;  /* 0x0000000a110a7212 */ /* 0x000fe400078e960b */
[C-C-:B------:R-:W-:Y:S02]  /*08d0*/  SHF.L.W.U32.HI R18, R5.reuse, 0xf, R5.reuse ;  /* 0x0000000f05127819 */ /* 0x140fe40000010e05 */
[--C-:B------:R-:W-:Y:S02]  /*08e0*/  SHF.L.W.U32.HI R23, R5, 0xd, R5.reuse ;  /* 0x0000000d05177819 */ /* 0x100fe40000010e05 */
[----:B------:R-:W-:Y:S02]  /*08f0*/  SHF.R.U32.HI R22, RZ, 0xa, R5 ;  /* 0x0000000aff167819 */ /* 0x000fe40000011605 */
[----:B------:R-:W-:Y:S02]  /*0900*/  IADD3 R19, PT, PT, R6, R10, R19 ;  /* 0x0000000a06137210 */ /* 0x000fe40007ffe013 */
[----:B------:R-:W-:-:S02]  /*0910*/  SHF.L.W.U32.HI R6, R7, 0x19, R7 ;  /* 0x0000001907067819 */ /* 0x000fc40000010e07 */
[--C-:B------:R-:W-:Y:S02]  /*0920*/  SHF.L.W.U32.HI R11, R7, 0xe, R7.reuse ;  /* 0x0000000e070b7819 */ /* 0x100fe40000010e07 */
[----:B------:R-:W-:Y:S02]  /*0930*/  SHF.R.U32.HI R10, RZ, 0x3, R7 ;  /* 0x00000003ff0a7819 */ /* 0x000fe40000011607 */
[----:B------:R-:W-:Y:S02]  /*0940*/  LOP3.LUT R18, R22, R18, R23, 0x96, !PT ;  /* 0x0000001216127212 */ /* 0x000fe400078e9617 */
[C-C-:B------:R-:W-:Y:S02]  /*0950*/  SHF.L.W.U32.HI R17, R20.reuse, 0x19, R20.reuse ;  /* 0x0000001914117819 */ /* 0x140fe40000010e14 */
[--C-:B------:R-:W-:Y:S02]  /*0960*/  SHF.L.W.U32.HI R22, R20, 0xe, R20.reuse ;  /* 0x0000000e14167819 */ /* 0x100fe40000010e14 */
[----:B------:R-:W-:-:S02]  /*0970*/  SHF.R.U32.HI R23, RZ, 0x3, R20 ;  /* 0x00000003ff177819 */ /* 0x000fc40000011614 */
[----:B------:R-:W-:Y:S02]  /*0980*/  LOP3.LUT R6, R10, R6, R11, 0x96, !PT ;  /* 0x000000060a067212 */ /* 0x000fe400078e960b */
[----:B------:R-:W-:Y:S02]  /*0990*/  IADD3 R18, PT, PT, R7, R18, R8 ;  /* 0x0000001207127210 */ /* 0x000fe40007ffe008 */
[----:B------:R-:W-:Y:S01]  /*09a0*/  LOP3.LUT R7, R23, R17, R22, 0x96, !PT ;  /* 0x0000001117077212 */ /* 0x000fe200078e9616 */
[----:B------:R-:W-:Y:S01]  /*09b0*/  IMAD.IADD R6, R6, 0x1, R19 ;  /* 0x0000000106067824 */ /* 0x000fe200078e0213 */
[----:B------:R-:W2:Y:S03]  /*09c0*/  LDL R17, [R0] ;  /* 0x0000000000117983 */ /* 0x000ea60000100800 */
[----:B------:R-:W-:Y:S01]  /*09d0*/  IMAD.IADD R7, R7, 0x1, R18 ;  /* 0x0000000107077824 */ /* 0x000fe200078e0212 */
[----:B------:R-:W-:-:S02]  /*09e0*/  SHF.L.W.U32.HI R8, R6, 0xf, R6 ;  /* 0x0000000f06087819 */ /* 0x000fc40000010e06 */
[--C-:B------:R-:W-:Y:S02]  /*09f0*/  SHF.L.W.U32.HI R11, R6, 0xd, R6.reuse ;  /* 0x0000000d060b7819 */ /* 0x100fe40000010e06 */
[----:B------:R-:W-:Y:S01]  /*0a00*/  SHF.R.U32.HI R10, RZ, 0xa, R6 ;  /* 0x0000000aff0a7819 */ /* 0x000fe20000011606 */
[----:B------:R0:W-:Y:S01]  /*0a10*/  STL.128 [R0+0x1c], R4 ;  /* 0x00001c0400007387 */ /* 0x0001e20000100c00 */
[C---:B------:R-:W-:Y:S02]  /*0a20*/  SHF.L.W.U32.HI R19, R7.reuse, 0xd, R7 ;  /* 0x0000000d07137819 */ /* 0x040fe40000010e07 */
[----:B------:R-:W-:Y:S01]  /*0a30*/  LOP3.LUT R10, R10, R8, R11, 0x96, !PT ;  /* 0x000000080a0a7212 */ /* 0x000fe200078e960b */
[----:B------:R-:W3:Y:S01]  /*0a40*/  LDL R27, [R0+0x20] ;  /* 0x00002000001b7983 */ /* 0x000ee20000100800 */
[--C-:B------:R-:W-:Y:S02]  /*0a50*/  SHF.R.U32.HI R18, RZ, 0xa, R7.reuse ;  /* 0x0000000aff127819 */ /* 0x100fe40000011607 */
[----:B------:R-:W-:-:S04]  /*0a60*/  SHF.L.W.U32.HI R8, R7, 0xf, R7 ;  /* 0x0000000f07087819 */ /* 0x000fc80000010e07 */
[----:B------:R-:W-:Y:S02]  /*0a70*/  LOP3.LUT R8, R18, R8, R19, 0x96, !PT ;  /* 0x0000000812087212 */ /* 0x000fe400078e9613 */
[----:B------:R-:W4:Y:S01]  /*0a80*/  LDL.64 R18, [R0+0x4] ;  /* 0x0000040000127983 */ /* 0x000f220000100a00 */
[C-C-:B------:R-:W-:Y:S02]  /*0a90*/  SHF.L.W.U32.HI R11, R9.reuse, 0x19, R9.reuse ;  /* 0x00000019090b7819 */ /* 0x140fe40000010e09 */
[--C-:B------:R-:W-:Y:S02]  /*0aa0*/  SHF.L.W.U32.HI R22, R9, 0xe, R9.reuse ;  /* 0x0000000e09167819 */ /* 0x100fe40000010e09 */
[----:B------:R-:W-:Y:S02]  /*0ab0*/  SHF.R.U32.HI R23, RZ, 0x3, R9 ;  /* 0x00000003ff177819 */ /* 0x000fe40000011609 */
[----:B------:R-:W-:Y:S02]  /*0ac0*/  IADD3 R10, PT, PT, R20, R10, R21 ;  /* 0x0000000a140a7210 */ /* 0x000fe40007ffe015 */
[----:B------:R-:W5:Y:S01]  /*0ad0*/  LDL.64 R20, [R0+0x24] ;  /* 0x0000240000147983 */ /* 0x000f620000100a00 */
[----:B------:R-:W-:-:S02]  /*0ae0*/  LOP3.LUT R11, R23, R11, R22, 0x96, !PT ;  /* 0x0000000b170b7212 */ /* 0x000fc400078e9616 */
[C-C-:B0-----:R-:W-:Y:S02]  /*0af0*/  SHF.L.W.U32.HI R5, R12.reuse, 0x19, R12.reuse ;  /* 0x000000190c057819 */ /* 0x141fe40000010e0c */
[--C-:B------:R-:W-:Y:S02]  /*0b00*/  SHF.L.W.U32.HI R6, R12, 0xe, R12.reuse ;  /* 0x0000000e0c067819 */ /* 0x100fe40000010e0c */
[----:B------:R-:W-:Y:S02]  /*0b10*/  SHF.R.U32.HI R7, RZ, 0x3, R12 ;  /* 0x00000003ff077819 */ /* 0x000fe4000001160c */
[----:B------:R-:W-:Y:S01]  /*0b20*/  IADD3 R14, PT, PT, R9, R8, R14 ;  /* 0x00000008090e7210 */ /* 0x000fe20007ffe00e */
[----:B------:R-:W-:Y:S01]  /*0b30*/  IMAD.IADD R8, R11, 0x1, R10 ;  /* 0x000000010b087824 */ /* 0x000fe200078e020a */
[----:B------:R-:W-:-:S05]  /*0b40*/  LOP3.LUT R5, R7, R5, R6, 0x96, !PT ;  /* 0x0000000507057212 */ /* 0x000fca00078e9606 */
[----:B------:R-:W-:Y:S01]  /*0b50*/  IMAD.IADD R9, R5, 0x1, R14 ;  /* 0x0000000105097824 */ /* 0x000fe200078e020e */
[C-C-:B------:R-:W-:Y:S02]  /*0b60*/  SHF.L.W.U32.HI R5, R8.reuse, 0xf, R8.reuse ;  /* 0x0000000f08057819 */ /* 0x140fe40000010e08 */
[--C-:B------:R-:W-:Y:S02]  /*0b70*/  SHF.L.W.U32.HI R6, R8, 0xd, R8.reuse ;  /* 0x0000000d08067819 */ /* 0x100fe40000010e08 */
[----:B------:R-:W-:Y:S02]  /*0b80*/  SHF.R.U32.HI R7, RZ, 0xa, R8 ;  /* 0x0000000aff077819 */ /* 0x000fe40000011608 */
[C-C-:B------:R-:W-:Y:S02]  /*0b90*/  SHF.L.W.U32.HI R10, R9.reuse, 0xf, R9.reuse ;  /* 0x0000000f090a7819 */ /* 0x140fe40000010e09 */
[--C-:B------:R-:W-:Y:S02]  /*0ba0*/  SHF.L.W.U32.HI R11, R9, 0xd, R9.reuse ;  /* 0x0000000d090b7819 */ /* 0x100fe40000010e09 */
[----:B------:R-:W-:-:S02]  /*0bb0*/  SHF.R.U32.HI R14, RZ, 0xa, R9 ;  /* 0x0000000aff0e7819 */ /* 0x000fc40000011609 */
[----:B------:R-:W-:Y:S02]  /*0bc0*/  LOP3.LUT R6, R7, R5, R6, 0x96, !PT ;  /* 0x0000000507067212 */ /* 0x000fe400078e9606 */
[----:B------:R-:W5:Y:S01]  /*0bd0*/  LDL R5, [R0+0xc] ;  /* 0x00000c0000057983 */ /* 0x000f620000100800 */
[----:B------:R-:W-:Y:S02]  /*0be0*/  LOP3.LUT R11, R14, R10, R11, 0x96, !PT ;  /* 0x0000000a0e0b7212 */ /* 0x000fe400078e960b */
[----:B------:R-:W-:Y:S02]  /*0bf0*/  IADD3 R15, PT, PT, R12, R6, R15 ;  /* 0x000000060c0f7210 */ /* 0x000fe40007ffe00f */
[C-C-:B------:R-:W-:Y:S02]  /*0c00*/  SHF.L.W.U32.HI R6, R13.reuse, 0x19, R13.reuse ;  /* 0x000000190d067819 */ /* 0x140fe40000010e0d */
[--C-:B------:R-:W-:Y:S02]  /*0c10*/  SHF.L.W.U32.HI R7, R13, 0xe, R13.reuse ;  /* 0x0000000e0d077819 */ /* 0x100fe40000010e0d */
[----:B------:R-:W-:-:S02]  /*0c20*/  SHF.R.U32.HI R10, RZ, 0x3, R13 ;  /* 0x00000003ff0a7819 */ /* 0x000fc4000001160d */
[C-C-:B------:R-:W-:Y:S02]  /*0c30*/  SHF.L.W.U32.HI R12, R16.reuse, 0x19, R16.reuse ;  /* 0x00000019100c7819 */ /* 0x140fe40000010e10 */
[--C-:B------:R-:W-:Y:S02]  /*0c40*/  SHF.L.W.U32.HI R23, R16, 0xe, R16.reuse ;  /* 0x0000000e10177819 */ /* 0x100fe40000010e10 */
[----:B------:R-:W-:Y:S02]  /*0c50*/  SHF.R.U32.HI R14, RZ, 0x3, R16 ;  /* 0x00000003ff0e7819 */ /* 0x000fe40000011610 */
[----:B------:R-:W-:Y:S02]  /*0c60*/  IADD3 R4, PT, PT, R13, R11, R4 ;  /* 0x0000000b0d047210 */ /* 0x000fe40007ffe004 */
[----:B------:R-:W-:Y:S02]  /*0c70*/  LOP3.LUT R10, R10, R6, R7, 0x96, !PT ;  /* 0x000000060a0a7212 */ /* 0x000fe400078e9607 */
[----:B------:R-:W-:Y:S01]  /*0c80*/  LOP3.LUT R11, R14, R12, R23, 0x96, !PT ;  /* 0x0000000c0e0b7212 */ /* 0x000fe200078e9617 */
[----:B------:R-:W5:Y:S02]  /*0c90*/  LDL.64 R6, [R0+0x14] ;  /* 0x0000140000067983 */ /* 0x000f640000100a00 */
[----:B------:R-:W-:-:S02]  /*0ca0*/  IMAD.IADD R10, R10, 0x1, R15 ;  /* 0x000000010a0a7824 */ /* 0x000fc400078e020f */
[----:B------:R-:W-:Y:S02]  /*0cb0*/  IMAD.IADD R11, R11, 0x1, R4 ;  /* 0x000000010b0b7824 */ /* 0x000fe400078e0204 */
[----:B------:R-:W5:Y:S04]  /*0cc0*/  LDL R4, [R0+0x1c] ;  /* 0x00001c0000047983 */ /* 0x000f680000100800 */
[----:B------:R0:W-:Y:S04]  /*0cd0*/  STL.128 [R0+0x2c], R8 ;  /* 0x00002c0800007387 */ /* 0x0001e80000100c00 */
[----:B------:R-:W5:Y:S04]  /*0ce0*/  LDL R26, [R0+0x30] ;  /* 0x00003000001a7983 */ /* 0x000f680000100800 */
[----:B------:R-:W5:Y:S01]  /*0cf0*/  LDL.64 R22, [R0+0x34] ;  /* 0x0000340000167983 */ /* 0x000f620000100a00 */
[----:B------:R-:W-:-:S02]  /*0d00*/  SHF.L.W.U32.HI R12, R10, 0xf, R10 ;  /* 0x0000000f0a0c7819 */ /* 0x000fc40000010e0a */
[--C-:B------:R-:W-:Y:S02]  /*0d10*/  SHF.L.W.U32.HI R13, R10, 0xd, R10.reuse ;  /* 0x0000000d0a0d7819 */ /* 0x100fe40000010e0a */
[----:B------:R-:W-:Y:S02]  /*0d20*/  SHF.R.U32.HI R14, RZ, 0xa, R10 ;  /* 0x0000000aff0e7819 */ /* 0x000fe4000001160a */
[C---:B0-----:R-:W-:Y:S02]  /*0d30*/  SHF.L.W.U32.HI R10, R11.reuse, 0xd, R11 ;  /* 0x0000000d0b0a7819 */ /* 0x041fe40000010e0b */
[----:B------:R-:W-:Y:S02]  /*0d40*/  LOP3.LUT R12, R14, R12, R13, 0x96, !PT ;  /* 0x0000000c0e0c7212 */ /* 0x000fe400078e960d */
[--C-:B------:R-:W-:Y:S02]  /*0d50*/  SHF.L.W.U32.HI R13, R11, 0xf, R11.reuse ;  /* 0x0000000f0b0d7819 */ /* 0x100fe40000010e0b */
[----:B------:R-:W-:-:S04]  /*0d60*/  SHF.R.U32.HI R9, RZ, 0xa, R11 ;  /* 0x0000000aff097819 */ /* 0x000fc8000001160b */
[----:B------:R-:W-:Y:S01]  /*0d70*/  LOP3.LUT R9, R9, R13, R10, 0x96, !PT ;  /* 0x0000000d09097212 */ /* 0x000fe200078e960a */
[----:B------:R-:W-:-:S04]  /*0d80*/  UIADD3 UR4, UPT, UPT, UR4, 0x10, URZ ;  /* 0x0000001004047890 */ /* 0x000fc8000fffe0ff */
[----:B------:R-:W-:Y:S01]  /*0d90*/  UISETP.NE.AND UP0, UPT, UR4, 0x30, UPT ;  /* 0x000000300400788c */ /* 0x000fe2000bf05270 */
[C-C-:B--2---:R-:W-:Y:S02]  /*0da0*/  SHF.L.W.U32.HI R10, R17.reuse, 0x19, R17.reuse ;  /* 0x00000019110a7819 */ /* 0x144fe40000010e11 */
[--C-:B------:R-:W-:Y:S02]  /*0db0*/  SHF.L.W.U32.HI R11, R17, 0xe, R17.reuse ;  /* 0x0000000e110b7819 */ /* 0x100fe40000010e11 */
[----:B------:R-:W-:-:S04]  /*0dc0*/  SHF.R.U32.HI R13, RZ, 0x3, R17 ;  /* 0x00000003ff0d7819 */ /* 0x000fc80000011611 */
[----:B------:R-:W-:Y:S02]  /*0dd0*/  LOP3.LUT R11, R13, R10, R11, 0x96, !PT ;  /* 0x0000000a0d0b7212 */ /* 0x000fe400078e960b */
[----:B---3--:R-:W-:Y:S02]  /*0de0*/  IADD3 R12, PT, PT, R16, R12, R27 ;  /* 0x0000000c100c7210 */ /* 0x008fe40007ffe01b */
[C-C-:B----4-:R-:W-:Y:S02]  /*0df0*/  SHF.L.W.U32.HI R10, R18.reuse, 0x19, R18.reuse ;  /* 0x00000019120a7819 */ /* 0x150fe40000010e12 */
[--C-:B------:R-:W-:Y:S02]  /*0e00*/  SHF.L.W.U32.HI R13, R18, 0xe, R18.reuse ;  /* 0x0000000e120d7819 */ /* 0x100fe40000010e12 */
[----:B------:R-:W-:Y:S01]  /*0e10*/  SHF.R.U32.HI R14, RZ, 0x3, R18 ;  /* 0x00000003ff0e7819 */ /* 0x000fe20000011612 */
[----:B------:R-:W-:-:S03]  /*0e20*/  IMAD.IADD R12, R11, 0x1, R12 ;  /* 0x000000010b0c7824 */ /* 0x000fc600078e020c */
[----:B------:R-:W-:Y:S02]  /*0e30*/  LOP3.LUT R13, R14, R10, R13, 0x96, !PT ;  /* 0x0000000a0e0d7212 */ /* 0x000fe400078e960d */
[----:B-----5:R-:W-:Y:S02]  /*0e40*/  IADD3 R20, PT, PT, R17, R9, R20 ;  /* 0x0000000911147210 */ /* 0x020fe40007ffe014 */
[----:B------:R-:W-:-:S03]  /*0e50*/  SHF.L.W.U32.HI R9, R12, 0xf, R12 ;  /* 0x0000000f0c097819 */ /* 0x000fc60000010e0c */
[----:B------:R-:W-:Y:S01]  /*0e60*/  IMAD.IADD R13, R13, 0x1, R20 ;  /* 0x000000010d0d7824 */ /* 0x000fe200078e0214 */
[--C-:B------:R-:W-:Y:S02]  /*0e70*/  SHF.L.W.U32.HI R10, R12, 0xd, R12.reuse ;  /* 0x0000000d0c0a7819 */ /* 0x100fe40000010e0c */
[----:B------:R-:W-:Y:S02]  /*0e80*/  SHF.R.U32.HI R11, RZ, 0xa, R12 ;  /* 0x0000000aff0b7819 */ /* 0x000fe4000001160c */
[C-C-:B------:R-:W-:Y:S02]  /*0e90*/  SHF.L.W.U32.HI R14, R13.reuse, 0xf, R13.reuse ;  /* 0x0000000f0d0e7819 */ /* 0x140fe40000010e0d */
[--C-:B------:R-:W-:Y:S02]  /*0ea0*/  SHF.L.W.U32.HI R15, R13, 0xd, R13.reuse ;  /* 0x0000000d0d0f7819 */ /* 0x100fe40000010e0d */
[----:B------:R-:W-:Y:S02]  /*0eb0*/  SHF.R.U32.HI R16, RZ, 0xa, R13 ;  /* 0x0000000aff107819 */ /* 0x000fe4000001160d */
[----:B------:R-:W-:-:S02]  /*0ec0*/  LOP3.LUT R9, R11, R9, R10, 0x96, !PT ;  /* 0x000000090b097212 */ /* 0x000fc400078e960a */
[----:B------:R-:W-:Y:S02]  /*0ed0*/  LOP3.LUT R15, R16, R14, R15, 0x96, !PT ;  /* 0x0000000e100f7212 */ /* 0x000fe400078e960f */
[----:B------:R-:W-:Y:S02]  /*0ee0*/  IADD3 R14, PT, PT, R18, R9, R21 ;  /* 0x00000009120e7210 */ /* 0x000fe40007ffe015 */
[C-C-:B------:R-:W-:Y:S02]  /*0ef0*/  SHF.L.W.U32.HI R9, R19.reuse, 0x19, R19.reuse ;  /* 0x0000001913097819 */ /* 0x140fe40000010e13 */
[--C-:B------:R-:W-:Y:S02]  /*0f00*/  SHF.L.W.U32.HI R10, R19, 0xe, R19.reuse ;  /* 0x0000000e130a7819 */ /* 0x100fe40000010e13 */
[----:B------:R-:W-:Y:S02]  /*0f10*/  SHF.R.U32.HI R11, RZ, 0x3, R19 ;  /* 0x00000003ff0b7819 */ /* 0x000fe40000011613 */
[----:B------:R-:W-:-:S02]  /*0f20*/  SHF.L.W.U32.HI R16, R5, 0x19, R5 ;  /* 0x0000001905107819 */ /* 0x000fc40000010e05 */
[--C-:B------:R-:W-:Y:S02]  /*0f30*/  SHF.L.W.U32.HI R17, R5, 0xe, R5.reuse ;  /* 0x0000000e05117819 */ /* 0x100fe40000010e05 */
[----:B------:R-:W-:Y:S02]  /*0f40*/  SHF.R.U32.HI R18, RZ, 0x3, R5 ;  /* 0x00000003ff127819 */ /* 0x000fe40000011605 */
[----:B------:R-:W-:Y:S02]  /*0f50*/  LOP3.LUT R9, R11, R9, R10, 0x96, !PT ;  /* 0x000000090b097212 */ /* 0x000fe400078e960a */
[----:B------:R-:W-:Y:S02]  /*0f60*/  IADD3 R8, PT, PT, R19, R15, R8 ;  /* 0x0000000f13087210 */ /* 0x000fe40007ffe008 */
[----:B------:R-:W-:Y:S01]  /*0f70*/  LOP3.LUT R15, R18, R16, R17, 0x96, !PT ;  /* 0x00000010120f7212 */ /* 0x000fe200078e9611 */
[----:B------:R-:W-:-:S04]  /*0f80*/  IMAD.IADD R14, R9, 0x1, R14 ;  /* 0x00000001090e7824 */ /* 0x000fc800078e020e */
        /* <DEDUP_REMOVED lines=8> */
[----:B------:R-:W-:Y:S02]  /*1010*/  LOP3.LUT R16, R17, R11, R16, 0x96, !PT ;  /* 0x0000000b11107212 */ /* 0x000fe400078e9610 */
[--C-:B------:R-:W-:Y:S02]  /*1020*/  SHF.R.U32.HI R9, RZ, 0x3, R29.reuse ;  /* 0x00000003ff097819 */ /* 0x100fe4000001161d */
[----:B------:R-:W-:Y:S02]  /*1030*/  SHF.L.W.U32.HI R10, R6, 0x19, R6 ;  /* 0x00000019060a7819 */ /* 0x000fe40000010e06 */
[----:B------:R-:W-:Y:S02]  /*1040*/  IADD3 R11, PT, PT, R5, R8, R26 ;  /* 0x00000008050b7210 */ /* 0x000fe40007ffe01a */
[----:B------:R-:W-:-:S02]  /*1050*/  SHF.L.W.U32.HI R5, R29, 0x19, R29 ;  /* 0x000000191d057819 */ /* 0x000fc40000010e1d */
[----:B------:R-:W-:Y:S02]  /*1060*/  SHF.L.W.U32.HI R8, R29, 0xe, R29 ;  /* 0x0000000e1d087819 */ /* 0x000fe40000010e1d */
        /* <DEDUP_REMOVED lines=23> */
[----:B------:R-:W-:Y:S02]  /*11e0*/  IADD3 R17, PT, PT, R7, R17, R12 ;  /* 0x0000001107117210 */ /* 0x000fe40007ffe00c */
[----:B------:R-:W-:Y:S01]  /*11f0*/  LOP3.LUT R18, R20, R18, R19, 0x96, !PT ;  /* 0x0000001214127212 */ /* 0x000fe200078e9613 */
[----:B------:R-:W-:-:S04]  /*1200*/  IMAD.IADD R10, R10, 0x1, R5 ;  /* 0x000000010a0a7824 */ /* 0x000fc800078e0205 */
[----:B------:R-:W-:Y:S01]  /*1210*/  IMAD.IADD R11, R18, 0x1, R17 ;  /* 0x00000001120b7824 */ /* 0x000fe200078e0211 */
[----:B------:R-:W-:Y:S04]  /*1220*/  STL.128 [R0+0x3c], R12 ;  /* 0x00003c0c00007387 */ /* 0x000fe80000100c00 */
[----:B------:R0:W-:Y:S02]  /*1230*/  STL.128 [R0+0x4c], R8 ;  /* 0x00004c0800007387 */ /* 0x0001e40000100c00 */
[----:B0-----:R-:W-:Y:S01]  /*1240*/  VIADD R0, R0, 0x40 ;  /* 0x0000004000007836 */ /* 0x001fe20000000000 */
[----:B------:R-:W-:Y:S06]  /*1250*/  BRA.U UP0, `(.L_x_1) ;  /* 0xfffffff500107547 */ /* 0x000fec000b83ffff */
[----:B------:R-:W-:Y:S02]  /*1260*/  IMAD.MOV.U32 R19, RZ, RZ, 0x5be0cd19 ;  /* 0x5be0cd19ff137424 */ /* 0x000fe400078e00ff */
[----:B------:R-:W-:Y:S02]  /*1270*/  IMAD.MOV.U32 R12, RZ, RZ, 0x1f83d9ab ;  /* 0x1f83d9abff0c7424 */ /* 0x000fe400078e00ff */
[----:B------:R-:W-:Y:S02]  /*1280*/  IMAD.MOV.U32 R16, RZ, RZ, -0x64fa9774 ;  /* 0x9b05688cff107424 */ /* 0x000fe400078e00ff */
[----:B------:R-:W-:Y:S02]  /*1290*/  IMAD.MOV.U32 R17, RZ, RZ, 0x510e527f ;  /* 0x510e527fff117424 */ /* 0x000fe400078e00ff */
[----:B------:R-:W-:Y:S02]  /*12a0*/  IMAD.MOV.U32 R18, RZ, RZ, -0x5ab00ac6 ;  /* 0xa54ff53aff127424 */ /* 0x000fe400078e00ff */
[----:B------:R-:W-:-:S02]  /*12b0*/  IMAD.MOV.U32 R15, RZ, RZ, 0x3c6ef372 ;  /* 0x3c6ef372ff0f7424 */ /* 0x000fc400078e00ff */
[----:B------:R-:W-:Y:S02]  /*12c0*/  IMAD.MOV.U32 R13, RZ, RZ, -0x4498517b ;  /* 0xbb67ae85ff0d7424 */ /* 0x000fe400078e00ff */
[----:B------:R-:W-:Y:S02]  /*12d0*/  IMAD.MOV.U32 R14, RZ, RZ, 0x6a09e667 ;  /* 0x6a09e667ff0e7424 */ /* 0x000fe400078e00ff */
[----:B------:R-:W-:-:S07]  /*12e0*/  IMAD.MOV.U32 R22, RZ, RZ, RZ ;  /* 0x000000ffff167224 */ /* 0x000fce00078e00ff */
.L_x_2:
[----:B------:R-:W-:-:S04]  /*12f0*/  IMAD.SHL.U32 R0, R22, 0x4, RZ ;  /* 0x0000000416007824 */ /* 0x000fc800078e00ff */
[----:B------:R-:W-:Y:S01]  /*1300*/  IMAD.IADD R4, R1, 0x1, R0 ;  /* 0x0000000101047824 */ /* 0x000fe200078e0200 */
[----:B------:R-:W0:Y:S05]  /*1310*/  LDC.64 R8, c[0x3][R0] ;  /* 0x00c0000000087b82 */ /* 0x000e2a0000000a00 */
[----:B------:R-:W0:Y:S01]  /*1320*/  LDL.128 R4, [R4] ;  /* 0x0000000004047983 */ /* 0x000e220000100c00 */
[C-C-:B------:R-:W-:Y:S01]  /*1330*/  SHF.L.W.U32.HI R10, R17.reuse, 0x1a, R17.reuse ;  /* 0x0000001a110a7819 */ /* 0x140fe20000010e11 */
[----:B------:R-:W-:Y:S01]  /*1340*/  VIADD R22, R22, 0x4 ;  /* 0x0000000416167836 */ /* 0x000fe20000000000 */
[C-C-:B------:R-:W-:Y:S02]  /*1350*/  SHF.L.W.U32.HI R11, R17.reuse, 0x15, R17.reuse ;  /* 0x00000015110b7819 */ /* 0x140fe40000010e11 */
[----:B------:R-:W-:-:S02]  /*1360*/  SHF.L.W.U32.HI R20, R17, 0x7, R17 ;  /* 0x0000000711147819 */ /* 0x000fc40000010e11 */
[----:B------:R-:W-:Y:S02]  /*1370*/  ISETP.NE.AND P0, PT, R22, 0x40, PT ;  /* 0x000000401600780c */ /* 0x000fe40003f05270 */
[----:B------:R-:W-:Y:S02]  /*1380*/  LOP3.LUT R10, R20, R10, R11, 0x96, !PT ;  /* 0x0000000a140a7212 */ /* 0x000fe400078e960b */
[----:B------:R-:W-:-:S04]  /*1390*/  LOP3.LUT R11, R12, R17, R16, 0xb8, !PT ;  /* 0x000000110c0b7212 */ /* 0x000fc800078eb810 */
[----:B------:R-:W-:-:S04]  /*13a0*/  IADD3 R11, PT, PT, R10, R11, R19 ;  /* 0x0000000b0a0b7210 */ /* 0x000fc80007ffe013 */
[----:B0-----:R-:W-:Y:S02]  /*13b0*/  IADD3 R21, PT, PT, R4, R11, R8 ;  /* 0x0000000b04157210 */ /* 0x001fe40007ffe008 */
[----:B------:R-:W-:-:S03]  /*13c0*/  SHF.L.W.U32.HI R4, R14, 0x1e, R14 ;  /* 0x0000001e0e047819 */ /* 0x000fc60000010e0e */
[----:B------:R-:W-:-:S05]  /*13d0*/  IMAD.IADD R19, R21, 0x1, R18 ;  /* 0x0000000115137824 */ /* 0x000fca00078e0212 */
[C-C-:B------:R-:W-:Y:S02]  /*13e0*/  SHF.L.W.U32.HI R8, R19.reuse, 0x1a, R19.reuse ;  /* 0x0000001a13087819 */ /* 0x140fe40000010e13 */
[C-C-:B------:R-:W-:Y:S02]  /*13f0*/  SHF.L.W.U32.HI R11, R19.reuse, 0x15, R19.reuse ;  /* 0x00000015130b7819 */ /* 0x140fe40000010e13 */
[----:B------:R-:W-:Y:S02]  /*1400*/  SHF.L.W.U32.HI R10, R19, 0x7, R19 ;  /* 0x00000007130a7819 */ /* 0x000fe40000010e13 */
[----:B------:R-:W-:Y:S02]  /*1410*/  LOP3.LUT R18, R16, R19, R17, 0xb8, !PT ;  /* 0x0000001310127212 */ /* 0x000fe400078eb811 */
[----:B------:R-:W-:Y:S02]  /*1420*/  LOP3.LUT R23, R10, R8, R11, 0x96, !PT ;  /* 0x000000080a177212 */ /* 0x000fe400078e960b */
[----:B------:R-:W-:-:S02]  /*1430*/  SHF.L.W.U32.HI R11, R14, 0x13, R14 ;  /* 0x000000130e0b7819 */ /* 0x000fc40000010e0e */
[----:B------:R-:W-:Y:S02]  /*1440*/  SHF.L.W.U32.HI R8, R14, 0xa, R14 ;  /* 0x0000000a0e087819 */ /* 0x000fe40000010e0e */
[----:B------:R-:W-:Y:S02]  /*1450*/  IADD3 R12, PT, PT, R23, R18, R12 ;  /* 0x00000012170c7210 */ /* 0x000fe40007ffe00c */
[----:B------:R-:W-:Y:S02]  /*1460*/  LOP3.LUT R8, R8, R4, R11, 0x96, !PT ;  /* 0x0000000408087212 */ /* 0x000fe400078e960b */
[----:B------:R0:W1:Y:S01]  /*1470*/  LDC.64 R10, c[0x3][R0+0x8] ;  /* 0x00c00200000a7b82 */ /* 0x0000620000000a00 */
[----:B------:R-:W-:Y:S02]  /*1480*/  IADD3 R4, PT, PT, R5, R12, R9 ;  /* 0x0000000c05047210 */ /* 0x000fe40007ffe009 */
[----:B------:R-:W-:-:S03]  /*1490*/  LOP3.LUT R18, R13, R15, R14, 0xe8, !PT ;  /* 0x0000000f0d127212 */ /* 0x000fc600078ee80e */
[----:B------:R-:W-:Y:S01]  /*14a0*/  IMAD.IADD R12, R4, 0x1, R15 ;  /* 0x00000001040c7824 */ /* 0x000fe200078e020f */
[----:B------:R-:W-:-:S04]  /*14b0*/  IADD3 R18, PT, PT, R21, R8, R18 ;  /* 0x0000000815127210 */ /* 0x000fc80007ffe012 */
[C-C-:B------:R-:W-:Y:S02]  /*14c0*/  SHF.L.W.U32.HI R15, R12.reuse, 0x1a, R12.reuse ;  /* 0x0000001a0c0f7819 */ /* 0x140fe40000010e0c */
[C-C-:B------:R-:W-:Y:S02]  /*14d0*/  SHF.L.W.U32.HI R20, R12.reuse, 0x15, R12.reuse ;  /* 0x000000150c147819 */ /* 0x140fe40000010e0c */
[----:B------:R-:W-:Y:S02]  /*14e0*/  SHF.L.W.U32.HI R21, R12, 0x7, R12 ;  /* 0x000000070c157819 */ /* 0x000fe40000010e0c */
[----:B0-----:R-:W-:Y:S02]  /*14f0*/  LOP3.LUT R0, R17, R12, R19, 0xb8, !PT ;  /* 0x0000000c11007212 */ /* 0x001fe400078eb813 */
[----:B------:R-:W-:Y:S02]  /*1500*/  LOP3.LUT R21, R21, R15, R20, 0x96, !PT ;  /* 0x0000000f15157212 */ /* 0x000fe400078e9614 */
[----:B------:R-:W-:-:S02]  /*1510*/  SHF.L.W.U32.HI R5, R18, 0x1e, R18 ;  /* 0x0000001e12057819 */ /* 0x000fc40000010e12 */
[C-C-:B------:R-:W-:Y:S02]  /*1520*/  SHF.L.W.U32.HI R8, R18.reuse, 0x13, R18.reuse ;  /* 0x0000001312087819 */ /* 0x140fe40000010e12 */
[----:B------:R-:W-:Y:S02]  /*1530*/  SHF.L.W.U32.HI R9, R18, 0xa, R18 ;  /* 0x0000000a12097819 */ /* 0x000fe40000010e12 */
[----:B------:R-:W-:Y:S02]  /*1540*/  IADD3 R21, PT, PT, R21, R0, R16 ;  /* 0x0000000015157210 */ /* 0x000fe40007ffe010 */
[----:B------:R-:W-:Y:S02]  /*1550*/  LOP3.LUT R5, R9, R5, R8, 0x96, !PT ;  /* 0x0000000509057212 */ /* 0x000fe400078e9608 */
[----:B------:R-:W-:Y:S02]  /*1560*/  LOP3.LUT R15, R14, R13, R18, 0xe8, !PT ;  /* 0x0000000d0e0f7212 */ /* 0x000fe400078ee812 */
[----:B-1----:R-:W-:-:S02]  /*1570*/  IADD3 R6, PT, PT, R6, R21, R10 ;  /* 0x0000001506067210 */ /* 0x002fc40007ffe00a */
[----:B------:R-:W-:-:S03]  /*1580*/  IADD3 R15, PT, PT, R4, R5, R15 ;  /* 0x00000005040f7210 */ /* 0x000fc60007ffe00f */
[----:B------:R-:W-:Y:S01]  /*1590*/  IMAD.IADD R16, R6, 0x1, R13 ;  /* 0x0000000106107824 */ /* 0x000fe200078e020d */
[C-C-:B------:R-:W-:Y:S02]  /*15a0*/  SHF.L.W.U32.HI R0, R15.reuse, 0x1e, R15.reuse ;  /* 0x0000001e0f007819 */ /* 0x140fe40000010e0f */
[C-C-:B------:R-:W-:Y:S02]  /*15b0*/  SHF.L.W.U32.HI R5, R15.reuse, 0x13, R15.reuse ;  /* 0x000000130f057819 */ /* 0x140fe40000010e0f */
[----:B------:R-:W-:Y:S02]  /*15c0*/  SHF.L.W.U32.HI R4, R15, 0xa, R15 ;  /* 0x0000000a0f047819 */ /* 0x000fe40000010e0f */
[--C-:B------:R-:W-:Y:S02]  /*15d0*/  SHF.L.W.U32.HI R9, R16, 0x15, R16.reuse ;  /* 0x0000001510097819 */ /* 0x100fe40000010e10 */
[----:B------:R-:W-:Y:S02]  /*15e0*/  LOP3.LUT R5, R4, R0, R5, 0x96, !PT ;  /* 0x0000000004057212 */ /* 0x000fe400078e9605 */
[----:B------:R-:W-:-:S02]  /*15f0*/  SHF.L.W.U32.HI R0, R16, 0x1a, R16 ;  /* 0x0000001a10007819 */ /* 0x000fc40000010e10 */
[----:B------:R-:W-:Y:S02]  /*1600*/  SHF.L.W.U32.HI R4, R16, 0x7, R16 ;  /* 0x0000000710047819 */ /* 0x000fe40000010e10 */
[----:B------:R-:W-:Y:S02]  /*1610*/  LOP3.LUT R13, R18, R14, R15, 0xe8, !PT ;  /* 0x0000000e120d7212 */ /* 0x000fe400078ee80f */
[----:B------:R-:W-:Y:S02]  /*1620*/  LOP3.LUT R0, R4, R0, R9, 0x96, !PT ;  /* 0x0000000004007212 */ /* 0x000fe400078e9609 */
[----:B------:R-:W-:Y:S02]  /*1630*/  LOP3.LUT R4, R19, R16, R12, 0xb8, !PT ;  /* 0x0000001013047212 */ /* 0x000fe400078eb80c */
[----:B------:R-:W-:Y:S02]  /*1640*/  IADD3 R13, PT, PT, R6, R5, R13 ;  /* 0x00000005060d7210 */ /* 0x000fe40007ffe00d */
[----:B------:R-:W-:-:S02]  /*1650*/  IADD3 R0, PT, PT, R0, R4, R17 ;  /* 0x0000000400007210 */ /* 0x000fc40007ffe011 */
[C-C-:B------:R-:W-:Y:S02]  /*1660*/  SHF.L.W.U32.HI R5, R13.reuse, 0x1e, R13.reuse ;  /* 0x0000001e0d057819 */ /* 0x140fe40000010e0d */
[C-C-:B------:R-:W-:Y:S02]  /*1670*/  SHF.L.W.U32.HI R6, R13.reuse, 0x13, R13.reuse ;  /* 0x000000130d067819 */ /* 0x140fe40000010e0d */
[----:B------:R-:W-:Y:S02]  /*1680*/  SHF.L.W.U32.HI R8, R13, 0xa, R13 ;  /* 0x0000000a0d087819 */ /* 0x000fe40000010e0d */
[----:B------:R-:W-:Y:S02]  /*1690*/  IADD3 R7, PT, PT, R7, R0, R11 ;  /* 0x0000000007077210 */ /* 0x000fe40007ffe00b */
[----:B------:R-:W-:Y:S02]  /*16a0*/  LOP3.LUT R6, R8, R5, R6, 0x96, !PT ;  /* 0x0000000508067212 */ /* 0x000fe400078e9606 */
[----:B------:R-:W-:Y:S01]  /*16b0*/  LOP3.LUT R0, R15, R18, R13, 0xe8, !PT ;  /* 0x000000120f007212 */ /* 0x000fe200078ee80d */
[----:B------:R-:W-:-:S03]  /*16c0*/  IMAD.IADD R17, R7, 0x1, R14 ;  /* 0x0000000107117824 */ /* 0x000fc600078e020e */
[----:B------:R-:W-:Y:S01]  /*16d0*/  IADD3 R14, PT, PT, R7, R6, R0 ;  /* 0x00000006070e7210 */ /* 0x000fe20007ffe000 */
[----:B------:R-:W-:Y:S06]  /*16e0*/  @P0 BRA `(.L_x_2) ;  /* 0xfffffffc00000947 */ /* 0x000fec000383ffff */
[----:B------:R-:W0:Y:S02]  /*16f0*/  LDC.64 R4, c[0x0][0x398] ;  /* 0x0000e600ff047b82 */ /* 0x000e240000000a00 */
[----:B0-----:R-:W2:Y:S01]  /*1700*/  LDG.E.U8 R0, desc[UR6][R4.64] ;  /* 0x0000000604007981 */ /* 0x001ea2000c1e1100 */
[----:B------:R-:W-:Y:S01]  /*1710*/  VIADD R14, R14, 0x6a09e667 ;  /* 0x6a09e6670e0e7836 */ /* 0x000fe20000000000 */
[----:B------:R-:W-:Y:S04]  /*1720*/  BSSY.RECONVERGENT B0, `(.L_x_0) ;  /* 0x00000fe000007945 */ /* 0x000fe80003800200 */
[----:B------:R-:W-:Y:S01]  /*1730*/  BSSY.RELIABLE B1, `(.L_x_3) ;  /* 0x00000f5000017945 */ /* 0x000fe20003800100 */
[----:B------:R-:W-:-:S04]  /*1740*/  SHF.R.U32.HI R7, RZ, 0x18, R14 ;  /* 0x00000018ff077819 */ /* 0x000fc8000001160e */
[----:B--2---:R-:W-:-:S13]  /*1750*/  ISETP.GT.U32.AND P0, PT, R0, R7, PT ;  /* 0x000000070000720c */ /* 0x004fda0003f04070 */
[----:B------:R-:W-:Y:S05]  /*1760*/  @P0 BRA `(.L_x_4) ;  /* 0x0000000c00c40947 */ /* 0x000fea0003800000 */
[----:B------:R-:W-:-:S13]  /*1770*/  ISETP.GE.U32.AND P0, PT, R0, R7, PT ;  /* 0x000000070000720c */ /* 0x000fda0003f06070 */
[----:B------:R-:W-:Y:S05]  /*1780*/  @!P0 BREAK.RELIABLE B1 ;  /* 0x0000000000018942 */ /* 0x000fea0003800100 */
[----:B------:R-:W-:Y:S05]  /*1790*/  @!P0 BRA `(.L_x_5) ;  /* 0x0000000c00d88947 */ /* 0x000fea0003800000 */
[----:B------:R-:W2:Y:S01]  /*17a0*/  LDG.E.U8 R6, desc[UR6][R4.64+0x1] ;  /* 0x0000010604067981 */ /* 0x000ea2000c1e1100 */
[----:B------:R-:W-:-:S04]  /*17b0*/  PRMT R0, R14, 0x7632, R0 ;  /* 0x000076320e007816 */ /* 0x000fc80000000000 */
[----:B------:R-:W-:-:S04]  /*17c0*/  LOP3.LUT R7, R0, 0xff, RZ, 0xc0, !PT ;  /* 0x000000ff00077812 */ /* 0x000fc800078ec0ff */
[----:B--2---:R-:W-:-:S13]  /*17d0*/  ISETP.GT.U32.AND P0, PT, R6, R7, PT ;  /* 0x000000070600720c */ /* 0x004fda0003f04070 */
[----:B------:R-:W-:Y:S05]  /*17e0*/  @P0 BRA `(.L_x_4) ;  /* 0x0000000c00a40947 */ /* 0x000fea0003800000 */
[----:B------:R-:W-:-:S13]  /*17f0*/  ISETP.GE.U32.AND P0, PT, R6, R7, PT ;  /* 0x000000070600720c */ /* 0x000fda0003f06070 */
[----:B------:R-:W-:Y:S05]  /*1800*/  @!P0 BREAK.RELIABLE B1 ;  /* 0x0000000000018942 */ /* 0x000fea0003800100 */
[----:B------:R-:W-:Y:S05]  /*1810*/  @!P0 BRA `(.L_x_5) ;  /* 0x0000000c00b88947 */ /* 0x000fea0003800000 */
[----:B------:R-:W2:Y:S01]  /*1820*/  LDG.E.U8 R0, desc[UR6][R4.64+0x2] ;  /* 0x0000020604007981 */ /* 0x000ea2000c1e1100 */
[----:B------:R-:W-:-:S04]  /*1830*/  SHF.R.U32.HI R6, RZ, 0x8, R14 ;  /* 0x00000008ff067819 */ /* 0x000fc8000001160e */
[----:B------:R-:W-:-:S04]  /*1840*/  LOP3.LUT R7, R6, 0xff, RZ, 0xc0, !PT ;  /* 0x000000ff06077812 */ /* 0x000fc800078ec0ff */
[----:B--2---:R-:W-:-:S13]  /*1850*/  ISETP.GT.U32.AND P0, PT, R0, R7, PT ;  /* 0x000000070000720c */ /* 0x004fda0003f04070 */
[----:B------:R-:W-:Y:S05]  /*1860*/  @P0 BRA `(.L_x_4) ;  /* 0x0000000c00840947 */ /* 0x000fea0003800000 */
[----:B------:R-:W-:-:S13]  /*1870*/  ISETP.GE.U32.AND P0, PT, R0, R7, PT ;  /* 0x000000070000720c */ /* 0x000fda0003f06070 */
[----:B------:R-:W-:Y:S05]  /*1880*/  @!P0 BREAK.RELIABLE B1 ;  /* 0x0000000000018942 */ /* 0x000fea0003800100 */
[----:B------:R-:W-:Y:S05]  /*1890*/  @!P0 BRA `(.L_x_5) ;  /* 0x0000000c00988947 */ /* 0x000fea0003800000 */
[----:B------:R-:W2:Y:S01]  /*18a0*/  LDG.E.U8 R0, desc[UR6][R4.64+0x3] ;  /* 0x0000030604007981 */ /* 0x000ea2000c1e1100 */
[----:B------:R-:W-:-:S04]  /*18b0*/  LOP3.LUT R7, R14, 0xff, RZ, 0xc0, !PT ;  /* 0x000000ff0e077812 */ /* 0x000fc800078ec0ff */
[----:B--2---:R-:W-:-:S13]  /*18c0*/  ISETP.GT.U32.AND P0, PT, R0, R7, PT ;  /* 0x000000070000720c */ /* 0x004fda0003f04070 */
[----:B------:R-:W-:Y:S05]  /*18d0*/  @P0 BRA `(.L_x_4) ;  /* 0x0000000c00680947 */ /* 0x000fea0003800000 */
[----:B------:R-:W-:-:S13]  /*18e0*/  ISETP.GE.U32.AND P0, PT, R0, R7, PT ;  /* 0x000000070000720c */ /* 0x000fda0003f06070 */
[----:B------:R-:W-:Y:S05]  /*18f0*/  @!P0 BREAK.RELIABLE B1 ;  /* 0x0000000000018942 */ /* 0x000fea0003800100 */
[----:B------:R-:W-:Y:S05]  /*1900*/  @!P0 BRA `(.L_x_5) ;  /* 0x0000000c007c8947 */ /* 0x000fea0003800000 */
[----:B------:R-:W2:Y:S01]  /*1910*/  LDG.E.U8 R0, desc[UR6][R4.64+0x4] ;  /* 0x0000040604007981 */ /* 0x000ea2000c1e1100 */
[----:B------:R-:W-:-:S05]  /*1920*/  VIADD R13, R13, 0xbb67ae85 ;  /* 0xbb67ae850d0d7836 */ /* 0x000fca0000000000 */
        /* <DEDUP_REMOVED lines=210> */
[----:B--2---:R-:W-:-:S13]  /*2650*/  ISETP.GE.U32.AND P0, PT, R4, R7, PT ;  /* 0x000000070400720c */ /* 0x004fda0003f06070 */
[----:B------:R-:W-:Y:S05]  /*2660*/  @!P0 BREAK.RELIABLE B1 ;  /* 0x0000000000018942 */ /* 0x000fea0003800100 */
[----:B------:R-:W-:Y:S05]  /*2670*/  @!P0 BRA `(.L_x_5) ;  /* 0x0000000000208947 */ /* 0x000fea0003800000 */
.L_x_4:
[----:B------:R-:W-:Y:S05]  /*2680*/  BSYNC.RELIABLE B1 ;  /* 0x0000000000017941 */ /* 0x000fea0003800100 */
.L_x_3:
[----:B------:R-:W0:Y:S01]  /*2690*/  LDC.64 R6, c[0x0][0x3a8] ;  /* 0x0000ea00ff067b82 */ /* 0x000e220000000a00 */
[----:B------:R-:W-:-:S07]  /*26a0*/  IMAD.MOV.U32 R9, RZ, RZ, 0x1 ;  /* 0x00000001ff097424 */ /* 0x000fce00078e00ff */
[----:B------:R-:W1:Y:S01]  /*26b0*/  LDC.64 R4, c[0x0][0x3a0] ;  /* 0x0000e800ff047b82 */ /* 0x000e620000000a00 */
[----:B0-----:R-:W-:-:S05]  /*26c0*/  IMAD.WIDE.U32 R6, R3, 0x4, R6 ;  /* 0x0000000403067825 */ /* 0x001fca00078e0006 */
[----:B------:R0:W5:Y:S01]  /*26d0*/  ATOMG.E.EXCH.STRONG.GPU PT, RZ, desc[UR6][R6.64], R9 ;  /* 0x8000000906ff79a8 */ /* 0x000162000c1ef106 */
[----:B-1----:R-:W-:-:S05]  /*26e0*/  IMAD.WIDE.U32 R4, R3, 0x8, R4 ;  /* 0x0000000803047825 */ /* 0x002fca00078e0004 */
[----:B------:R0:W5:Y:S02]  /*26f0*/  ATOMG.E.EXCH.64.STRONG.GPU PT, RZ, desc[UR6][R4.64], R24 ;  /* 0x8000001804ff79a8 */ /* 0x000164000c1ef506 */
.L_x_5:
[----:B------:R-:W-:Y:S05]  /*2700*/  BSYNC.RECONVERGENT B0 ;  /* 0x0000000000007941 */ /* 0x000fea0003800200 */
.L_x_0:
[----:B------:R-:W1:Y:S01]  /*2710*/  LDCU UR4, c[0x0][0x3b0] ;  /* 0x00007600ff0477ac */ /* 0x000e620008000800 */
[----:B------:R-:W-:-:S05]  /*2720*/  VIADD R3, R3, 0x1 ;  /* 0x0000000103037836 */ /* 0x000fca0000000000 */
[----:B-1----:R-:W-:-:S13]  /*2730*/  ISETP.NE.AND P0, PT, R3, UR4, PT ;  /* 0x0000000403007c0c */ /* 0x002fda000bf05270 */
[----:B------:R-:W-:Y:S05]  /*2740*/  @P0 BRA `(.L_x_6) ;  /* 0xffffffd800780947 */ /* 0x000fea000383ffff */
[----:B------:R-:W-:Y:S05]  /*2750*/  EXIT ;  /* 0x000000000000794d */ /* 0x000fea0003800000 */
.L_x_7:
[----:B------:R-:W-:-:S00]  /*2760*/  BRA `(.L_x_7) ;  /* 0xfffffffc00fc7947 */ /* 0x000fc0000383ffff */
[----:B------:R-:W-:-:S00]  /*2770*/  NOP ;  /* 0x0000000000007918 */ /* 0x000fc00000000000 */
        /* <DEDUP_REMOVED lines=8> */
.L_x_13:


//--------------------- .text.mine_block          --------------------------
	.section	.text.mine_block,"ax",@progbits
	.align	128
        .global         mine_block
        .type           mine_block,@function
        .size           mine_block,(.L_x_14 - mine_block)
        .other          mine_block,@"STO_CUDA_ENTRY STV_DEFAULT"
mine_block:
.text.mine_block:
[----:B------:R-:W0:Y:S01]  /*0000*/  LDC R1, c[0x0][0x37c] ;  /* 0x0000df00ff017b82 */ /* 0x000e220000000800 */
[----:B------:R-:W1:Y:S07]  /*0010*/  S2R R3, SR_TID.X ;  /* 0x0000000000037919 */ /* 0x000e6e0000002100 */
[----:B------:R-:W1:Y:S01]  /*0020*/  S2UR UR4, SR_CTAID.X ;  /* 0x00000000000479c3 */ /* 0x000e620000002500 */
[----:B------:R-:W2:Y:S01]  /*0030*/  LDCU.64 UR6, c[0x0][0x3a0] ;  /* 0x00007400ff0677ac */ /* 0x000ea20008000a00 */
[----:B0-----:R-:W-:-:S04]  /*0040*/  VIADD R1, R1, 0xffffff00 ;  /* 0xffffff0001017836 */ /* 0x001fc80000000000 */
[----:B------:R-:W-:Y:S02]  /*0050*/  IMAD.MOV.U32 R0, RZ, RZ, R1 ;  /* 0x000000ffff007224 */ /* 0x000fe400078e0001 */
[----:B------:R-:W1:Y:S02]  /*0060*/  LDC R28, c[0x0][0x360] ;  /* 0x0000d800ff1c7b82 */ /* 0x000e640000000800 */
[----:B-1----:R-:W-:-:S05]  /*0070*/  IMAD R28, R28, UR4, R3 ;  /* 0x000000041c1c7c24 */ /* 0x002fca000f8e0203 */
[----:B--2---:R-:W-:-:S04]  /*0080*/  ISETP.GE.U32.AND P0, PT, R28, UR6, PT ;  /* 0x000000061c007c0c */ /* 0x004fc8000bf06070 */
[----:B------:R-:W-:-:S13]  /*0090*/  ISETP.GE.U32.AND.EX P0, PT, RZ, UR7, PT, P0 ;  /* 0x00000007ff007c0c */ /* 0x000fda000bf06100 */
[----:B------:R-:W-:Y:S05]  /*00a0*/  @P0 EXIT ;  /* 0x000000000000094d */ /* 0x000fea0003800000 */
[----:B------:R-:W0:Y:S01]  /*00b0*/  LDC.64 R6, c[0x0][0x380] ;  /* 0x0000e000ff067b82 */ /* 0x000e220000000a00 */
[----:B------:R-:W0:Y:S01]  /*00c0*/  LDCU.64 UR8, c[0x0][0x358] ;  /* 0x00006b00ff0877ac */ /* 0x000e220008000a00 */
[----:B------:R-:W1:Y:S01]  /*00d0*/  LDCU.64 UR4, c[0x0][0x398] ;  /* 0x00007300ff0477ac */ /* 0x000e620008000a00 */
[----:B0-----:R-:W2:Y:S04]  /*00e0*/  LDG.E.U8 R9, desc[UR8][R6.64+0x5] ;  /* 0x0000050806097981 */ /* 0x001ea8000c1e1100 */
[----:B------:R-:W2:Y:S01]  /*00f0*/  LDG.E.U8 R12, desc[UR8][R6.64+0x4] ;  /* 0x00000408060c7981 */ /* 0x000ea2000c1e1100 */
[----:B------:R-:W0:Y:S03]  /*0100*/  LDC.64 R2, c[0x0][0x388] ;  /* 0x0000e200ff027b82 */ /* 0x000e260000000a00 */
        /* <DEDUP_REMOVED lines=13> */
[----:B0-----:R-:W5:Y:S04]  /*01e0*/  LDG.E.U8 R24, desc[UR8][R2.64+0x1] ;  /* 0x0000010802187981 */ /* 0x001f68000c1e1100 */
[----:B------:R-:W5:Y:S04]  /*01f0*/  LDG.E.U8 R25, desc[UR8][R2.64] ;  /* 0x0000000802197981 */ /* 0x000f68000c1e1100 */
[----:B------:R-:W5:Y:S04]  /*0200*/  LDG.E.U8 R20, desc[UR8][R6.64+0xe] ;  /* 0x00000e0806147981 */ /* 0x000f68000c1e1100 */
[----:B------:R-:W5:Y:S04]  /*0210*/  LDG.E.U8 R27, desc[UR8][R2.64+0x9] ;  /* 0x00000908021b7981 */ /* 0x000f68000c1e1100 */
[----:B------:R-:W5:Y:S01]  /*0220*/  LDG.E.U8 R29, desc[UR8][R2.64+0xc] ;  /* 0x00000c08021d7981 */ /* 0x000f62000c1e1100 */
[----:B--2---:R-:W-:-:S03]  /*0230*/  IMAD R19, R12, 0x100, R9 ;  /* 0x000001000c137824 */ /* 0x004fc600078e0209 */
[----:B------:R-:W2:Y:S04]  /*0240*/  LDG.E.U8 R9, desc[UR8][R6.64+0x16] ;  /* 0x0000160806097981 */ /* 0x000ea8000c1e1100 */
[----:B------:R-:W2:Y:S01]  /*0250*/  LDG.E.U8 R12, desc[UR8][R6.64+0x1d] ;  /* 0x00001d08060c7981 */ /* 0x000ea2000c1e1100 */
[----:B---3--:R-:W-:-:S04]  /*0260*/  IMAD R13, R13, 0x100, R4 ;  /* 0x000001000d0d7824 */ /* 0x008fc800078e0204 */
[----:B----4-:R-:W-:Y:S02]  /*0270*/  IMAD R4, R13, 0x100, R8 ;  /* 0x000001000d047824 */ /* 0x010fe400078e0208 */
[----:B------:R-:W3:Y:S04]  /*0280*/  LDG.E.U8 R8, desc[UR8][R6.64+0x19] ;  /* 0x0000190806087981 */ /* 0x000ee8000c1e1100 */
[----:B------:R-:W3:Y:S01]  /*0290*/  LDG.E.U8 R13, desc[UR8][R6.64+0x18] ;  /* 0x00001808060d7981 */ /* 0x000ee2000c1e1100 */
[----:B-----5:R-:W-:-:S03]  /*02a0*/  IMAD R21, R15, 0x100, R10 ;  /* 0x000001000f157824 */ /* 0x020fc600078e020a */
[----:B------:R-:W4:Y:S01]  /*02b0*/  LDG.E.U8 R15, desc[UR8][R6.64+0x1c] ;  /* 0x00001c08060f7981 */ /* 0x000f22000c1e1100 */
[----:B------:R-:W-:-:S03]  /*02c0*/  IMAD R22, R21, 0x100, R22 ;  /* 0x0000010015167824 */ /* 0x000fc600078e0216 */
[----:B------:R-:W5:Y:S01]  /*02d0*/  LDG.E.U8 R10, desc[UR8][R6.64+0x1a] ;  /* 0x00001a08060a7981 */ /* 0x000f62000c1e1100 */
[----:B------:R-:W-:-:S03]  /*02e0*/  IMAD R23, R14, 0x100, R11 ;  /* 0x000001000e177824 */ /* 0x000fc600078e020b */
[----:B------:R-:W5:Y:S04]  /*02f0*/  LDG.E.U8 R14, desc[UR8][R6.64+0x12] ;  /* 0x00001208060e7981 */ /* 0x000f68000c1e1100 */
        /* <DEDUP_REMOVED lines=9> */
[----:B------:R-:W5:Y:S01]  /*0390*/  LDG.E.U8 R24, desc[UR8][R2.64+0x6] ;  /* 0x0000060802187981 */ /* 0x000f62000c1e1100 */
[----:B--2---:R-:W-:-:S03]  /*03a0*/  IMAD R9, R26, 0x100, R9 ;  /* 0x000001001a097824 */ /* 0x004fc600078e0209 */
[----:B------:R-:W2:Y:S01]  /*03b0*/  LDG.E.U8 R26, desc[UR8][R2.64+0x2] ;  /* 0x00000208021a7981 */ /* 0x000ea2000c1e1100 */
[----:B------:R-:W-:-:S03]  /*03c0*/  IMAD R20, R23, 0x100, R20 ;  /* 0x0000010017147824 */ /* 0x000fc600078e0214 */
[----:B------:R-:W2:Y:S01]  /*03d0*/  LDG.E.U8 R23, desc[UR8][R6.64+0xb] ;  /* 0x00000b0806177981 */ /* 0x000ea2000c1e1100 */
[----:B---3--:R-:W-:Y:S02]  /*03e0*/  IMAD R13, R13, 0x100, R8 ;  /* 0x000001000d0d7824 */ /* 0x008fe400078e0208 */
[----:B----4-:R-:W-:Y:S02]  /*03f0*/  IMAD R12, R15, 0x100, R12 ;  /* 0x000001000f0c7824 */ /* 0x010fe400078e020c */
[----:B------:R-:W3:Y:S01]  /*0400*/  LDG.E.U8 R15, desc[UR8][R6.64+0x1b] ;  /* 0x00001b08060f7981 */ /* 0x000ee2000c1e1100 */
[----:B-----5:R-:W-:-:S03]  /*0410*/  IMAD R10, R13, 0x100, R10 ;  /* 0x000001000d0a7824 */ /* 0x020fc600078e020a */
[----:B------:R-:W4:Y:S01]  /*0420*/  LDG.E.U8 R13, desc[UR8][R6.64+0x13] ;  /* 0x00001308060d7981 */ /* 0x000f22000c1e1100 */
[----:B------:R-:W-:-:S03]  /*0430*/  IMAD R8, R21, 0x100, R14 ;  /* 0x0000010015087824 */ /* 0x000fc600078e020e */
[----:B------:R-:W5:Y:S01]  /*0440*/  LDG.E.U8 R21, desc[UR8][R6.64+0xf] ;  /* 0x00000f0806157981 */ /* 0x000f62000c1e1100 */
[----:B------:R-:W-:-:S03]  /*0450*/  IMAD R11, R12, 0x100, R11 ;  /* 0x000001000c0b7824 */ /* 0x000fc600078e020b */
[----:B------:R-:W3:Y:S04]  /*0460*/  LDG.E.U8 R12, desc[UR8][R6.64+0x17] ;  /* 0x00001708060c7981 */ /* 0x000ee8000c1e1100 */
[----:B------:R0:W3:Y:S01]  /*0470*/  LDG.E.U8 R14, desc[UR8][R6.64+0x1f] ;  /* 0x00001f08060e7981 */ /* 0x0000e2000c1e1100 */
[----:B------:R-:W-:Y:S02]  /*0480*/  IMAD.U32 R4, R4, 0x100, R17 ;  /* 0x0000010004047824 */ /* 0x000fe400078e0011 */
[----:B------:R-:W-:Y:S01]  /*0490*/  IMAD R19, R19, 0x100, R18 ;  /* 0x0000010013137824 */ /* 0x000fe200078e0212 */
[----:B------:R-:W0:Y:S01]  /*04a0*/  LDG.E.U8 R6, desc[UR8][R2.64+0x8] ;  /* 0x0000080802067981 */ /* 0x000e22000c1e1100 */
[----:B------:R-:W-:-:S03]  /*04b0*/  IMAD.U32 R5, R16, 0x100, R5 ;  /* 0x0000010010057824 */ /* 0x000fc600078e0005 */
[----:B------:R-:W4:Y:S01]  /*04c0*/  LDG.E.U8 R18, desc[UR8][R2.64+0xd] ;  /* 0x00000d0802127981 */ /* 0x000f22000c1e1100 */
[----:B------:R-:W-:-:S03]  /*04d0*/  IMAD R17, R19, 0x100, R24 ;  /* 0x0000010013117824 */ /* 0x000fc600078e0218 */
[----:B------:R-:W5:Y:S04]  /*04e0*/  LDG.E.U8 R7, desc[UR8][R2.64+0xa] ;  /* 0x00000a0802077981 */ /* 0x000f68000c1e1100 */
[----:B------:R-:W3:Y:S04]  /*04f0*/  LDG.E.U8 R24, desc[UR8][R2.64+0x11] ;  /* 0x0000110802187981 */ /* 0x000ee8000c1e1100 */
[----:B------:R-:W3:Y:S01]  /*0500*/  LDG.E.U8 R19, desc[UR8][R2.64+0xe] ;  /* 0x00000e0802137981 */ /* 0x000ee2000c1e1100 */
[----:B--2---:R-:W-:-:S03]  /*0510*/  IMAD R16, R25, 0x100, R26 ;  /* 0x0000010019107824 */ /* 0x004fc600078e021a */
[----:B------:R-:W3:Y:S01]  /*0520*/  LDG.E.U8 R25, desc[UR8][R2.64+0x10] ;  /* 0x0000100802197981 */ /* 0x000ee2000c1e1100 */
[----:B0-----:R-:W-:Y:S02]  /*0530*/  IMAD R6, R6, 0x100, R27 ;  /* 0x0000010006067824 */ /* 0x001fe400078e021b */
[----:B----4-:R-:W-:Y:S02]  /*0540*/  IMAD R26, R29, 0x100, R18 ;  /* 0x000001001d1a7824 */ /* 0x010fe400078e0212 */
[----:B-----5:R-:W-:Y:S02]  /*0550*/  IMAD R18, R6, 0x100, R7 ;  /* 0x0000010006127824 */ /* 0x020fe400078e0207 */
[----:B------:R-:W-:Y:S02]  /*0560*/  IMAD.U32 R6, R22, 0x100, R23 ;  /* 0x0000010016067824 */ /* 0x000fe400078e0017 */
[----:B------:R-:W-:Y:S01]  /*0570*/  IMAD.U32 R7, R20, 0x100, R21 ;  /* 0x0000010014077824 */ /* 0x000fe200078e0015 */
[----:B------:R-:W2:Y:S04]  /*0580*/  LDG.E.U8 R23, desc[UR8][R2.64+0x14] ;  /* 0x0000140802177981 */ /* 0x000ea8000c1e1100 */
[----:B------:R-:W4:Y:S04]  /*0590*/  LDG.E.U8 R21, desc[UR8][R2.64+0x12] ;  /* 0x0000120802157981 */ /* 0x000f28000c1e1100 */
[----:B------:R-:W2:Y:S04]  /*05a0*/  LDG.E.U8 R20, desc[UR8][R2.64+0x15] ;  /* 0x0000150802147981 */ /* 0x000ea8000c1e1100 */
[----:B------:R-:W5:Y:S01]  /*05b0*/  LDG.E.U8 R22, desc[UR8][R2.64+0x19] ;  /* 0x0000190802167981 */ /* 0x000f62000c1e1100 */
[----:B---3--:R-:W-:-:S03]  /*05c0*/  IMAD R24, R25, 0x100, R24 ;  /* 0x0000010019187824 */ /* 0x008fc600078e0218 */
[----:B------:R-:W5:Y:S01]  /*05d0*/  LDG.E.U8 R25, desc[UR8][R2.64+0x18] ;  /* 0x0000180802197981 */ /* 0x000f62000c1e1100 */
[----:B------:R-:W-:-:S03]  /*05e0*/  IMAD.U32 R8, R8, 0x100, R13 ;  /* 0x0000010008087824 */ /* 0x000fc600078e000d */
[----:B------:R-:W3:Y:S01]  /*05f0*/  LDG.E.U8 R13, desc[UR8][R2.64+0x16] ;  /* 0x00001608020d7981 */ /* 0x000ee2000c1e1100 */
[----:B------:R-:W-:Y:S02]  /*0600*/  IMAD R19, R26, 0x100, R19 ;  /* 0x000001001a137824 */ /* 0x000fe400078e0213 */
[----:B----4-:R-:W-:Y:S02]  /*0610*/  IMAD R21, R24, 0x100, R21 ;  /* 0x0000010018157824 */ /* 0x010fe400078e0215 */
[----:B------:R-:W4:Y:S01]  /*0620*/  LDG.E.U8 R24, desc[UR8][R2.64+0x17] ;  /* 0x0000170802187981 */ /* 0x000f22000c1e1100 */
[----:B--2---:R-:W-:-:S03]  /*0630*/  IMAD R26, R23, 0x100, R20 ;  /* 0x00000100171a7824 */ /* 0x004fc600078e0214 */
[----:B------:R-:W2:Y:S04]  /*0640*/  LDG.E.U8 R20, desc[UR8][R2.64+0x1a] ;  /* 0x00001a0802147981 */ /* 0x000ea8000c1e1100 */
[----:B------:R-:W2:Y:S01]  /*0650*/  LDG.E.U8 R23, desc[UR8][R2.64+0x3] ;  /* 0x0000030802177981 */ /* 0x000ea2000c1e1100 */
[----:B-----5:R-:W-:-:S03]  /*0660*/  IMAD R25, R25, 0x100, R22 ;  /* 0x0000010019197824 */ /* 0x020fc600078e0216 */
[----:B------:R-:W5:Y:S01]  /*0670*/  LDG.E.U8 R22, desc[UR8][R2.64+0x7] ;  /* 0x0000070802167981 */ /* 0x000f62000c1e1100 */
[----:B------:R-:W-:Y:S02]  /*0680*/  IMAD.U32 R9, R9, 0x100, R12 ;  /* 0x0000010009097824 */ /* 0x000fe400078e000c */
[----:B------:R-:W-:Y:S01]  /*0690*/  IMAD.U32 R10, R10, 0x100, R15 ;  /* 0x000001000a0a7824 */ /* 0x000fe200078e000f */
[----:B------:R-:W5:Y:S01]  /*06a0*/  LDG.E.U8 R12, desc[UR8][R2.64+0x1d] ;  /* 0x00001d08020c7981 */ /* 0x000f62000c1e1100 */
[----:B---3--:R-:W-:-:S03]  /*06b0*/  IMAD R13, R26, 0x100, R13 ;  /* 0x000001001a0d7824 */ /* 0x008fc600078e020d */
[----:B------:R-:W3:Y:S01]  /*06c0*/  LDG.E.U8 R15, desc[UR8][R2.64+0x1c] ;  /* 0x00001c08020f7981 */ /* 0x000ee2000c1e1100 */
[----:B------:R-:W-:-:S03]  /*06d0*/  IMAD.U32 R11, R11, 0x100, R14 ;  /* 0x000001000b0b7824 */ /* 0x000fc600078e000e */
[----:B------:R-:W3:Y:S04]  /*06e0*/  LDG.E.U8 R26, desc[UR8][R2.64+0x1e] ;  /* 0x00001e08021a7981 */ /* 0x000ee8000c1e1100 */
[----:B------:R-:W3:Y:S01]  /*06f0*/  LDG.E.U8 R14, desc[UR8][R2.64+0x13] ;  /* 0x00001308020e7981 */ /* 0x000ee2000c1e1100 */
[----:B----4-:R-:W-:-:S03]  /*0700*/  IMAD.U32 R13, R13, 0x100, R24 ;  /* 0x000001000d0d7824 */ /* 0x010fc600078e0018 */
[----:B------:R-:W4:Y:S01]  /*0710*/  LDG.E.U8 R24, desc[UR8][R2.64+0xf] ;  /* 0x00000f0802187981 */ /* 0x000f22000c1e1100 */
[----:B--2---:R-:W-:-:S03]  /*0720*/  IMAD R20, R25, 0x100, R20 ;  /* 0x0000010019147824 */ /* 0x004fc600078e0214 */
[----:B------:R-:W2:Y:S01]  /*0730*/  LDG.E.U8 R25, desc[UR8][R2.64+0xb] ;  /* 0x00000b0802197981 */ /* 0x000ea2000c1e1100 */
[----:B------:R-:W-:-:S03]  /*0740*/  IMAD.U32 R16, R16, 0x100, R23 ;  /* 0x0000010010107824 */ /* 0x000fc600078e0017 */
[----:B------:R-:W2:Y:S01]  /*0750*/  LDG.E.U8 R23, desc[UR8][R2.64+0x1b] ;  /* 0x00001b0802177981 */ /* 0x000ea2000c1e1100 */
[----:B-----5:R-:W-:-:S03]  /*0760*/  IMAD.U32 R17, R17, 0x100, R22 ;  /* 0x0000010011117824 */ /* 0x020fc600078e0016 */
[----:B------:R0:W5:Y:S01]  /*0770*/  LDG.E.U8 R22, desc[UR8][R2.64+0x1f] ;  /* 0x00001f0802167981 */ /* 0x000162000c1e1100 */
[----:B---3--:R-:W-:-:S04]  /*0780*/  IMAD R15, R15, 0x100, R12 ;  /* 0x000001000f0f7824 */ /* 0x008fc800078e020c */
[----:B------:R-:W-:Y:S02]  /*0790*/  IMAD R15, R15, 0x100, R26 ;  /* 0x000001000f0f7824 */ /* 0x000fe400078e021a */
[----:B------:R-:W-:Y:S01]  /*07a0*/  IMAD.U32 R12, R21, 0x100, R14 ;  /* 0x00000100150c7824 */ /* 0x000fe200078e000e */
[----:B------:R3:W-:Y:S04]  /*07b0*/  STL.128 [R0], R4 ;  /* 0x0000000400007387 */ /* 0x0007e80000100c00 */
[----:B------:R3:W-:Y:S01]  /*07c0*/  STL.128 [R0+0x10], R8 ;  /* 0x0000100800007387 */ /* 0x0007e20000100c00 */
[----:B-1----:R-:W-:Y:S01]  /*07d0*/  IADD3 R28, P0, PT, R28, UR4, RZ ;  /* 0x000000041c1c7c10 */ /* 0x002fe2000ff1e0ff */
[----:B0-----:R-:W-:Y:S01]  /*07e0*/  VIADD R3, R0, 0x24 ;  /* 0x0000002400037836 */ /* 0x001fe20000000000 */
[----:B------:R-:W-:-:S03]  /*07f0*/  UMOV UR4, URZ ;  /* 0x000000ff00047c82 */ /* 0x000fc60008000000 */
[----:B------:R-:W-:Y:S02]  /*0800*/  IMAD.X R29, RZ, RZ, UR5, P0 ;  /* 0x00000005ff1d7e24 */ /* 0x000fe400080e06ff */
[----:B------:R-:W-:Y:S02]  /*0810*/  IMAD.MOV.U32 R2, RZ, RZ, R3 ;  /* 0x000000ffff027224 */ /* 0x000fe400078e0003 */
[----:B----4-:R-:W-:Y:S02]  /*0820*/  IMAD.U32 R19, R19, 0x100, R24 ;  /* 0x0000010013137824 */ /* 0x010fe400078e0018 */
[----:B--2---:R-:W-:Y:S02]  /*0830*/  IMAD.U32 R18, R18, 0x100, R25 ;  /* 0x0000010012127824 */ /* 0x004fe400078e0019 */
[----:B------:R-:W-:-:S03]  /*0840*/  IMAD.U32 R14, R20, 0x100, R23 ;  /* 0x00000100140e7824 */ /* 0x000fc600078e0017 */
[----:B------:R3:W-:Y:S01]  /*0850*/  STL.128 [R0+0x20], R16 ;  /* 0x0000201000007387 */ /* 0x0007e20000100c00 */
[----:B-----5:R-:W-:-:S05]  /*0860*/  IMAD.U32 R15, R15, 0x100, R22 ;  /* 0x000001000f0f7824 */ /* 0x020fca00078e0016 */
[----:B------:R3:W-:Y:S02]  /*0870*/  STL.128 [R0+0x30], R12 ;  /* 0x0000300c00007387 */ /* 0x0007e40000100c00 */
.L_x_8:
[----:B------:R-:W2:Y:S04]  /*0880*/  LDL R21, [R2] ;  /* 0x0000000002157983 */ /* 0x000ea80000100800 */
[----:B---3--:R-:W3:Y:S04]  /*0890*/  LDL R5, [R2+-0x20] ;  /* 0xffffe00002057983 */ /* 0x008ee80000100800 */
        /* <DEDUP_REMOVED lines=62> */
[--C-:B------:R-:W-:Y:S01]  /*0c80*/  SHF.L.W.U32.HI R22, R13, 0xe, R13.reuse ;  /* 0x0000000e0d167819 */ /* 0x100fe20000010e0d */
[----:B0-----:R-:W5:Y:S01]  /*0c90*/  LDL.64 R6, [R2+0x24] ;  /* 0x0000240002067983 */ /* 0x001f620000100a00 */
[----:B------:R-:W-:Y:S02]  /*0ca0*/  SHF.R.U32.HI R23, RZ, 0x3, R13 ;  /* 0x00000003ff177819 */ /* 0x000fe4000001160d */
[----:B------:R-:W-:Y:S02]  /*0cb0*/  IADD3 R14, PT, PT, R18, R14, R19 ;  /* 0x0000000e120e7210 */ /* 0x000fe40007ffe013 */
        /* <DEDUP_REMOVED lines=15> */
[----:B------:R-:W-:Y:S01]  /*0db0*/  LOP3.LUT R18, R19, R15, R18, 0x96, !PT ;  /* 0x0000000f13127212 */ /* 0x000fe200078e9612 */
[----:B------:R-:W5:Y:S01]  /*0dc0*/  LDL R5, [R2+0xc] ;  /* 0x00000c0002057983 */ /* 0x000f620000100800 */
[----:B------:R-:W-:Y:S02]  /*0dd0*/  IADD3 R15, PT, PT, R8, R10, R11 ;  /* 0x0000000a080f7210 */ /* 0x000fe40007ffe00b */
[C-C-:B------:R-:W-:Y:S02]  /*0de0*/  SHF.L.W.U32.HI R8, R9.reuse, 0x19, R9.reuse ;  /* 0x0000001909087819 */ /* 0x140fe40000010e09 */
[--C-:B------:R-:W-:Y:S02]  /*0df0*/  SHF.L.W.U32.HI R11, R9, 0xe, R9.reuse ;  /* 0x0000000e090b7819 */ /* 0x100fe40000010e09 */
[----:B------:R-:W-:-:S02]  /*0e00*/  SHF.R.U32.HI R10, RZ, 0x3, R9 ;  /* 0x00000003ff0a7819 */ /* 0x000fc40000011609 */
[C-C-:B------:R-:W-:Y:S02]  /*0e10*/  SHF.L.W.U32.HI R14, R20.reuse, 0x19, R20.reuse ;  /* 0x00000019140e7819 */ /* 0x140fe40000010e14 */
[--C-:B------:R-:W-:Y:S02]  /*0e20*/  SHF.L.W.U32.HI R19, R20, 0xe, R20.reuse ;  /* 0x0000000e14137819 */ /* 0x100fe40000010e14 */
[----:B------:R-:W-:Y:S02]  /*0e30*/  SHF.R.U32.HI R22, RZ, 0x3, R20 ;  /* 0x00000003ff167819 */ /* 0x000fe40000011614 */
[----:B------:R-:W-:Y:S02]  /*0e40*/  LOP3.LUT R8, R10, R8, R11, 0x96, !PT ;  /* 0x000000080a087212 */ /* 0x000fe400078e960b */
[----:B------:R-:W-:Y:S02]  /*0e50*/  IADD3 R18, PT, PT, R9, R18, R4 ;  /* 0x0000001209127210 */ /* 0x000fe40007ffe004 */
[----:B------:R-:W-:Y:S01]  /*0e60*/  LOP3.LUT R19, R22, R14, R19, 0x96, !PT ;  /* 0x0000000e16137212 */ /* 0x000fe200078e9613 */
[----:B------:R-:W-:Y:S01]  /*0e70*/  IMAD.IADD R14, R8, 0x1, R15 ;  /* 0x00000001080e7824 */ /* 0x000fe200078e020f */
[----:B------:R-:W5:Y:S03]  /*0e80*/  LDL R4, [R2+0x1c] ;  /* 0x00001c0002047983 */ /* 0x000f660000100800 */
[----:B------:R-:W-:-:S02]  /*0e90*/  IMAD.IADD R15, R19, 0x1, R18 ;  /* 0x00000001130f7824 */ /* 0x000fc400078e0212 */
[----:B------:R-:W5:Y:S04]  /*0ea0*/  LDL.64 R18, [R2+0x14] ;  /* 0x0000140002127983 */ /* 0x000f680000100a00 */
[----:B------:R0:W-:Y:S04]  /*0eb0*/  STL.128 [R2+0x2c], R12 ;  /* 0x00002c0c02007387 */ /* 0x0001e80000100c00 */
[----:B------:R-:W5:Y:S04]  /*0ec0*/  LDL R24, [R2+0x30] ;  /* 0x0000300002187983 */ /* 0x000f680000100800 */
[----:B------:R-:W5:Y:S01]  /*0ed0*/  LDL.64 R22, [R2+0x34] ;  /* 0x0000340002167983 */ /* 0x000f620000100a00 */
[----:B------:R-:W-:-:S02]  /*0ee0*/  SHF.L.W.U32.HI R8, R14, 0xf, R14 ;  /* 0x0000000f0e087819 */ /* 0x000fc40000010e0e */
[--C-:B------:R-:W-:Y:S02]  /*0ef0*/  SHF.L.W.U32.HI R9, R14, 0xd, R14.reuse ;  /* 0x0000000d0e097819 */ /* 0x100fe40000010e0e */
[----:B------:R-:W-:Y:S02]  /*0f00*/  SHF.R.U32.HI R10, RZ, 0xa, R14 ;  /* 0x0000000aff0a7819 */ /* 0x000fe4000001160e */
[C---:B------:R-:W-:Y:S02]  /*0f10*/  SHF.L.W.U32.HI R11, R15.reuse, 0xd, R15 ;  /* 0x0000000d0f0b7819 */ /* 0x040fe40000010e0f */
[----:B------:R-:W-:Y:S02]  /*0f20*/  LOP3.LUT R9, R10, R8, R9, 0x96, !PT ;  /* 0x000000080a097212 */ /* 0x000fe400078e9609 */
[--C-:B------:R-:W-:Y:S02]  /*0f30*/  SHF.L.W.U32.HI R8, R15, 0xf, R15.reuse ;  /* 0x0000000f0f087819 */ /* 0x100fe40000010e0f */
[----:B0-----:R-:W-:-:S04]  /*0f40*/  SHF.R.U32.HI R15, RZ, 0xa, R15 ;  /* 0x0000000aff0f7819 */ /* 0x001fc8000001160f */
[----:B------:R-:W-:Y:S01]  /*0f50*/  LOP3.LUT R8, R15, R8, R11, 0x96, !PT ;  /* 0x000000080f087212 */ /* 0x000fe200078e960b */
[----:B------:R-:W-:-:S04]  /*0f60*/  UIADD3 UR4, UPT, UPT, UR4, 0x10, URZ ;  /* 0x0000001004047890 */ /* 0x000fc8000fffe0ff */
[----:B------:R-:W-:Y:S01]  /*0f70*/  UISETP.NE.AND UP0, UPT, UR4, 0x30, UPT ;  /* 0x000000300400788c */ /* 0x000fe2000bf05270 */
[C-C-:B--2---:R-:W-:Y:S02]  /*0f80*/  SHF.L.W.U32.HI R10, R21.reuse, 0xe, R21.reuse ;  /* 0x0000000e150a7819 */ /* 0x144fe40000010e15 */
[----:B------:R-:W-:Y:S02]  /*0f90*/  SHF.R.U32.HI R11, RZ, 0x3, R21 ;  /* 0x00000003ff0b7819 */ /* 0x000fe40000011615 */
[----:B---3--:R-:W-:Y:S02]  /*0fa0*/  IADD3 R25, PT, PT, R20, R9, R25 ;  /* 0x0000000914197210 */ /* 0x008fe40007ffe019 */
[----:B------:R-:W-:-:S04]  /*0fb0*/  SHF.L.W.U32.HI R9, R21, 0x19, R21 ;  /* 0x0000001915097819 */ /* 0x000fc80000010e15 */
[----:B------:R-:W-:Y:S02]  /*0fc0*/  LOP3.LUT R10, R11, R9, R10, 0x96, !PT ;  /* 0x000000090b0a7212 */ /* 0x000fe400078e960a */
[C-C-:B----4-:R-:W-:Y:S02]  /*0fd0*/  SHF.L.W.U32.HI R9, R16.reuse, 0x19, R16.reuse ;  /* 0x0000001910097819 */ /* 0x150fe40000010e10 */
[--C-:B------:R-:W-:Y:S02]  /*0fe0*/  SHF.L.W.U32.HI R14, R16, 0xe, R16.reuse ;  /* 0x0000000e100e7819 */ /* 0x100fe40000010e10 */
[----:B------:R-:W-:Y:S02]  /*0ff0*/  SHF.R.U32.HI R11, RZ, 0x3, R16 ;  /* 0x00000003ff0b7819 */ /* 0x000fe40000011610 */
[----:B-----5:R-:W-:Y:S01]  /*1000*/  IADD3 R6, PT, PT, R21, R8, R6 ;  /* 0x0000000815067210 */ /* 0x020fe20007ffe006 */
[----:B------:R-:W-:Y:S01]  /*1010*/  IMAD.IADD R8, R10, 0x1, R25 ;  /* 0x000000010a087824 */ /* 0x000fe200078e0219 */
[----:B------:R-:W-:-:S04]  /*1020*/  LOP3.LUT R9, R11, R9, R14, 0x96, !PT ;  /* 0x000000090b097212 */ /* 0x000fc800078e960e */
[C---:B------:R-:W-:Y:S01]  /*1030*/  SHF.L.W.U32.HI R11, R8.reuse, 0xd, R8 ;  /* 0x0000000d080b7819 */ /* 0x040fe20000010e08 */
[----:B------:R-:W-:Y:S01]  /*1040*/  IMAD.IADD R9, R9, 0x1, R6 ;  /* 0x0000000109097824 */ /* 0x000fe200078e0206 */
[--C-:B------:R-:W-:Y:S02]  /*1050*/  SHF.L.W.U32.HI R6, R8, 0xf, R8.reuse ;  /* 0x0000000f08067819 */ /* 0x100fe40000010e08 */
[----:B------:R-:W-:-:S04]  /*1060*/  SHF.R.U32.HI R10, RZ, 0xa, R8 ;  /* 0x0000000aff0a7819 */ /* 0x000fc80000011608 */
        /* <DEDUP_REMOVED lines=9> */
[----:B------:R-:W-:Y:S02]  /*1100*/  LOP3.LUT R10, R10, R6, R7, 0x96, !PT ;  /* 0x000000060a0a7212 */ /* 0x000fe400078e9607 */
[C-C-:B------:R-:W-:Y:S02]  /*1110*/  SHF.L.W.U32.HI R14, R5.reuse, 0x19, R5.reuse ;  /* 0x00000019050e7819 */ /* 0x140fe40000010e05 */
[----:B------:R-:W-:-:S02]  /*1120*/  SHF.L.W.U32.HI R15, R5, 0xe, R5 ;  /* 0x0000000e050f7819 */ /* 0x000fc40000010e05 */
[----:B------:R-:W-:Y:S01]  /*1130*/  SHF.R.U32.HI R16, RZ, 0x3, R5 ;  /* 0x00000003ff107819 */ /* 0x000fe20000011605 */
[----:B------:R-:W-:Y:S01]  /*1140*/  IMAD.IADD R10, R10, 0x1, R11 ;  /* 0x000000010a0a7824 */ /* 0x000fe200078e020b */
[----:B------:R-:W-:Y:S02]  /*1150*/  IADD3 R13, PT, PT, R17, R13, R12 ;  /* 0x0000000d110d7210 */ /* 0x000fe40007ffe00c */
[----:B------:R-:W-:Y:S02]  /*1160*/  LOP3.LUT R14, R16, R14, R15, 0x96, !PT ;  /* 0x0000000e100e7212 */ /* 0x000fe400078e960f */
[C-C-:B------:R-:W-:Y:S02]  /*1170*/  SHF.L.W.U32.HI R6, R10.reuse, 0xf, R10.reuse ;  /* 0x0000000f0a067819 */ /* 0x140fe40000010e0a */
[--C-:B------:R-:W-:Y:S01]  /*1180*/  SHF.L.W.U32.HI R7, R10, 0xd, R10.reuse ;  /* 0x0000000d0a077819 */ /* 0x100fe20000010e0a */
[----:B------:R-:W-:Y:S01]  /*1190*/  IMAD.IADD R11, R14, 0x1, R13 ;  /* 0x000000010e0b7824 */ /* 0x000fe200078e020d */
[----:B------:R-:W-:-:S04]  /*11a0*/  SHF.R.U32.HI R12, RZ, 0xa, R10 ;  /* 0x0000000aff0c7819 */ /* 0x000fc8000001160a */
[C-C-:B------:R-:W-:Y:S02]  /*11b0*/  SHF.L.W.U32.HI R13, R11.reuse, 0xf, R11.reuse ;  /* 0x0000000f0b0d7819 */ /* 0x140fe40000010e0b */
[--C-:B------:R-:W-:Y:S02]  /*11c0*/  SHF.L.W.U32.HI R14, R11, 0xd, R11.reuse ;  /* 0x0000000d0b0e7819 */ /* 0x100fe40000010e0b */
[----:B------:R-:W-:Y:S02]  /*11d0*/  SHF.R.U32.HI R15, RZ, 0xa, R11 ;  /* 0x0000000aff0f7819 */ /* 0x000fe4000001160b */
[----:B------:R-:W-:Y:S02]  /*11e0*/  LOP3.LUT R6, R12, R6, R7, 0x96, !PT ;  /* 0x000000060c067212 */ /* 0x000fe400078e9607 */
[----:B------:R-:W-:Y:S02]  /*11f0*/  LOP3.LUT R13, R15, R13, R14, 0x96, !PT ;  /* 0x0000000d0f0d7212 */ /* 0x000fe400078e960e */
[----:B------:R-:W-:-:S02]  /*1200*/  SHF.R.U32.HI R7, RZ, 0x3, R27 ;  /* 0x00000003ff077819 */ /* 0x000fc4000001161b */
[C-C-:B------:R-:W-:Y:S02]  /*1210*/  SHF.L.W.U32.HI R12, R18.reuse, 0x19, R18.reuse ;  /* 0x00000019120c7819 */ /* 0x140fe40000010e12 */
[----:B------:R-:W-:Y:S02]  /*1220*/  SHF.L.W.U32.HI R15, R18, 0xe, R18 ;  /* 0x0000000e120f7819 */ /* 0x000fe40000010e12 */
[----:B------:R-:W-:Y:S02]  /*1230*/  IADD3 R24, PT, PT, R5, R6, R24 ;  /* 0x0000000605187210 */ /* 0x000fe40007ffe018 */
[C-C-:B------:R-:W-:Y:S02]  /*1240*/  SHF.L.W.U32.HI R5, R27.reuse, 0x19, R27.reuse ;  /* 0x000000191b057819 */ /* 0x140fe40000010e1b */
[----:B------:R-:W-:Y:S02]  /*1250*/  SHF.L.W.U32.HI R6, R27, 0xe, R27 ;  /* 0x0000000e1b067819 */ /* 0x000fe40000010e1b */
[----:B------:R-:W-:-:S02]  /*1260*/  SHF.R.U32.HI R14, RZ, 0x3, R18 ;  /* 0x00000003ff0e7819 */ /* 0x000fc40000011612 */
[----:B------:R-:W-:Y:S02]  /*1270*/  IADD3 R22, PT, PT, R27, R13, R22 ;  /* 0x0000000d1b167210 */ /* 0x000fe40007ffe016 */
[----:B------:R-:W-:Y:S02]  /*1280*/  LOP3.LUT R5, R7, R5, R6, 0x96, !PT ;  /* 0x0000000507057212 */ /* 0x000fe400078e9606 */
[----:B------:R-:W-:-:S03]  /*1290*/  LOP3.LUT R13, R14, R12, R15, 0x96, !PT ;  /* 0x0000000c0e0d7212 */ /* 0x000fc600078e960f */
[----:B------:R-:W-:Y:S02]  /*12a0*/  IMAD.IADD R12, R5, 0x1, R24 ;  /* 0x00000001050c7824 */ /* 0x000fe400078e0218 */
[----:B------:R-:W-:-:S03]  /*12b0*/  IMAD.IADD R13, R13, 0x1, R22 ;  /* 0x000000010d0d7824 */ /* 0x000fc600078e0216 */
        /* <DEDUP_REMOVED lines=24> */
[----:B------:R-:W-:Y:S01]  /*1440*/  IMAD.MOV.U32 R23, RZ, RZ, 0x5be0cd19 ;  /* 0x5be0cd19ff177424 */ /* 0x000fe200078e00ff */
[----:B------:R-:W-:Y:S01]  /*1450*/  UMOV UR4, URZ ;  /* 0x000000ff00047c82 */ /* 0x000fe20008000000 */
[----:B------:R-:W-:Y:S01]  /*1460*/  IMAD.MOV.U32 R20, RZ, RZ, 0x1f83d9ab ;  /* 0x1f83d9abff147424 */ /* 0x000fe200078e00ff */
[----:B------:R-:W-:Y:S01]  /*1470*/  UMOV UR5, URZ ;  /* 0x000000ff00057c82 */ /* 0x000fe20008000000 */
[----:B------:R-:W-:Y:S02]  /*1480*/  IMAD.MOV.U32 R21, RZ, RZ, -0x64fa9774 ;  /* 0x9b05688cff157424 */ /* 0x000fe400078e00ff */
[----:B------:R-:W-:Y:S02]  /*1490*/  IMAD.MOV.U32 R2, RZ, RZ, 0x510e527f ;  /* 0x510e527fff027424 */ /* 0x000fe400078e00ff */
[----:B------:R-:W-:Y:S02]  /*14a0*/  IMAD.MOV.U32 R24, RZ, RZ, -0x5ab00ac6 ;  /* 0xa54ff53aff187424 */ /* 0x000fe400078e00ff */
[----:B------:R-:W-:-:S02]  /*14b0*/  IMAD.MOV.U32 R9, RZ, RZ, 0x3c6ef372 ;  /* 0x3c6ef372ff097424 */ /* 0x000fc400078e00ff */
[----:B------:R-:W-:Y:S02]  /*14c0*/  IMAD.MOV.U32 R25, RZ, RZ, -0x4498517b ;  /* 0xbb67ae85ff197424 */ /* 0x000fe400078e00ff */
[----:B------:R-:W-:-:S07]  /*14d0*/  IMAD.MOV.U32 R26, RZ, RZ, 0x6a09e667 ;  /* 0x6a09e667ff1a7424 */ /* 0x000fce00078e00ff */
.L_x_9:
[----:B------:R-:W2:Y:S01]  /*14e0*/  LDL.128 R4, [R0+UR5] ;  /* 0x0000000500047983 */ /* 0x000ea20008100c00 */
[----:B------:R-:W2:Y:S01]  /*14f0*/  LDCU.64 UR6, c[0x3][UR5] ;  /* 0x00c00000050677ac */ /* 0x000ea20008000a00 */
[C-C-:B------:R-:W-:Y:S02]  /*1500*/  SHF.L.W.U32.HI R8, R2.reuse, 0x1a, R2.reuse ;  /* 0x0000001a02087819 */ /* 0x140fe40000010e02 */
[C-C-:B------:R-:W-:Y:S01]  /*1510*/  SHF.L.W.U32.HI R11, R2.reuse, 0x15, R2.reuse ;  /* 0x00000015020b7819 */ /* 0x140fe20000010e02 */
[----:B------:R-:W-:Y:S01]  /*1520*/  UIADD3 UR4, UPT, UPT, UR4, 0x4, URZ ;  /* 0x0000000404047890 */ /* 0x000fe2000fffe0ff */
[----:B------:R-:W-:-:S03]  /*1530*/  SHF.L.W.U32.HI R10, R2, 0x7, R2 ;  /* 0x00000007020a7819 */ /* 0x000fc60000010e02 */
[----:B------:R-:W-:Y:S01]  /*1540*/  UISETP.NE.AND UP0, UPT, UR4, 0x40, UPT ;  /* 0x000000400400788c */ /* 0x000fe2000bf05270 */
[----:B------:R-:W-:Y:S02]  /*1550*/  LOP3.LUT R8, R10, R8, R11, 0x96, !PT ;  /* 0x000000080a087212 */ /* 0x000fe400078e960b */
[----:B------:R-:W-:-:S04]  /*1560*/  LOP3.LUT R10, R20, R2, R21, 0xb8, !PT ;  /* 0x00000002140a7212 */ /* 0x000fc800078eb815 */
[----:B------:R-:W-:-:S04]  /*1570*/  IADD3 R23, PT, PT, R8, R10, R23 ;  /* 0x0000000a08177210 */ /* 0x000fc80007ffe017 */
[----:B--2---:R-:W-:Y:S02]  /*1580*/  IADD3 R11, PT, PT, R4, UR6, R23 ;  /* 0x00000006040b7c10 */ /* 0x004fe4000fffe017 */
[----:B------:R-:W-:-:S03]  /*1590*/  SHF.L.W.U32.HI R4, R26, 0x1e, R26 ;  /* 0x0000001e1a047819 */ /* 0x000fc60000010e1a */
[----:B------:R-:W-:Y:S01]  /*15a0*/  IMAD.IADD R23, R11, 0x1, R24 ;  /* 0x000000010b177824 */ /* 0x000fe200078e0218 */
[----:B------:R-:W-:-:S04]  /*15b0*/  LOP3.LUT R24, R25, R9, R26, 0xe8, !PT ;  /* 0x0000000919187212 */ /* 0x000fc800078ee81a */
[C-C-:B------:R-:W-:Y:S02]  /*15c0*/  SHF.L.W.U32.HI R8, R23.reuse, 0x1a, R23.reuse ;  /* 0x0000001a17087819 */ /* 0x140fe40000010e17 */
[C-C-:B------:R-:W-:Y:S02]  /*15d0*/  SHF.L.W.U32.HI R13, R23.reuse, 0x15, R23.reuse ;  /* 0x00000015170d7819 */ /* 0x140fe40000010e17 */
[----:B------:R-:W-:Y:S02]  /*15e0*/  SHF.L.W.U32.HI R10, R23, 0x7, R23 ;  /* 0x00000007170a7819 */ /* 0x000fe40000010e17 */
[----:B------:R-:W-:Y:S02]  /*15f0*/  LOP3.LUT R12, R21, R23, R2, 0xb8, !PT ;  /* 0x00000017150c7212 */ /* 0x000fe400078eb802 */
[----:B------:R-:W-:Y:S02]  /*1600*/  LOP3.LUT R15, R10, R8, R13, 0x96, !PT ;  /* 0x000000080a0f7212 */ /* 0x000fe400078e960d */
[----:B------:R-:W-:-:S02]  /*1610*/  SHF.L.W.U32.HI R13, R26, 0x13, R26 ;  /* 0x000000131a0d7819 */ /* 0x000fc40000010e1a */
[----:B------:R-:W-:Y:S02]  /*1620*/  IADD3 R12, PT, PT, R15, R12, R20 ;  /* 0x0000000c0f0c7210 */ /* 0x000fe40007ffe014 */
[----:B------:R-:W-:Y:S02]  /*1630*/  SHF.L.W.U32.HI R8, R26, 0xa, R26 ;  /* 0x0000000a1a087819 */ /* 0x000fe40000010e1a */
[----:B------:R-:W-:Y:S01]  /*1640*/  IADD3 R12, PT, PT, R5, UR7, R12 ;  /* 0x00000007050c7c10 */ /* 0x000fe2000fffe00c */
[----:B------:R-:W0:Y:S01]  /*1650*/  LDCU.64 UR6, c[0x3][UR5+0x8] ;  /* 0x00c00100050677ac */ /* 0x000e220008000a00 */
[----:B------:R-:W-:-:S03]  /*1660*/  LOP3.LUT R4, R8, R4, R13, 0x96, !PT ;  /* 0x0000000408047212 */ /* 0x000fc600078e960d */
[----:B------:R-:W-:Y:S01]  /*1670*/  IMAD.IADD R20, R12, 0x1, R9 ;  /* 0x000000010c147824 */ /* 0x000fe200078e0209 */
[----:B------:R-:W-:Y:S01]  /*1680*/  IADD3 R24, PT, PT, R11, R4, R24 ;  /* 0x000000040b187210 */ /* 0x000fe20007ffe018 */
[----:B------:R-:W-:-:S03]  /*1690*/  UIADD3 UR5, UPT, UPT, UR5, 0x10, URZ ;  /* 0x0000001005057890 */ /* 0x000fc6000fffe0ff */
[C-C-:B------:R-:W-:Y:S02]  /*16a0*/  SHF.L.W.U32.HI R4, R24.reuse, 0x1e, R24.reuse ;  /* 0x0000001e18047819 */ /* 0x140fe40000010e18 */
[C-C-:B------:R-:W-:Y:S02]  /*16b0*/  SHF.L.W.U32.HI R5, R24.reuse, 0x13, R24.reuse ;  /* 0x0000001318057819 */ /* 0x140fe40000010e18 */
[----:B------:R-:W-:Y:S02]  /*16c0*/  SHF.L.W.U32.HI R8, R24, 0xa, R24 ;  /* 0x0000000a18087819 */ /* 0x000fe40000010e18 */
[C-C-:B------:R-:W-:Y:S02]  /*16d0*/  SHF.L.W.U32.HI R9, R20.reuse, 0x1a, R20.reuse ;  /* 0x0000001a14097819 */ /* 0x140fe40000010e14 */
[C-C-:B------:R-:W-:Y:S02]  /*16e0*/  SHF.L.W.U32.HI R10, R20.reuse, 0x15, R20.reuse ;  /* 0x00000015140a7819 */ /* 0x140fe40000010e14 */
[----:B------:R-:W-:-:S02]  /*16f0*/  SHF.L.W.U32.HI R11, R20, 0x7, R20 ;  /* 0x00000007140b7819 */ /* 0x000fc40000010e14 */
[----:B------:R-:W-:Y:S02]  /*1700*/  LOP3.LUT R5, R8, R4, R5, 0x96, !PT ;  /* 0x0000000408057212 */ /* 0x000fe400078e9605 */
[----:B------:R-:W-:Y:S02]  /*1710*/  LOP3.LUT R10, R11, R9, R10, 0x96, !PT ;  /* 0x000000090b0a7212 */ /* 0x000fe400078e960a */
[----:B------:R-:W-:Y:S02]  /*1720*/  LOP3.LUT R4, R2, R20, R23, 0xb8, !PT ;  /* 0x0000001402047212 */ /* 0x000fe400078eb817 */
[----:B------:R-:W-:Y:S02]  /*1730*/  LOP3.LUT R9, R26, R25, R24, 0xe8, !PT ;  /* 0x000000191a097212 */ /* 0x000fe400078ee818 */
[----:B------:R-:W-:Y:S02]  /*1740*/  IADD3 R21, PT, PT, R10, R4, R21 ;  /* 0x000000040a157210 */ /* 0x000fe40007ffe015 */
[----:B------:R-:W-:-:S02]  /*1750*/  IADD3 R9, PT, PT, R12, R5, R9 ;  /* 0x000000050c097210 */ /* 0x000fc40007ffe009 */
[----:B0-----:R-:W-:Y:S02]  /*1760*/  IADD3 R6, PT, PT, R6, UR6, R21 ;  /* 0x0000000606067c10 */ /* 0x001fe4000fffe015 */
[C-C-:B------:R-:W-:Y:S02]  /*1770*/  SHF.L.W.U32.HI R4, R9.reuse, 0x1e, R9.reuse ;  /* 0x0000001e09047819 */ /* 0x140fe40000010e09 */
[C---:B------:R-:W-:Y:S01]  /*1780*/  SHF.L.W.U32.HI R5, R9.reuse, 0x13, R9 ;  /* 0x0000001309057819 */ /* 0x040fe20000010e09 */
[----:B------:R-:W-:Y:S01]  /*1790*/  IMAD.IADD R21, R6, 0x1, R25 ;  /* 0x0000000106157824 */ /* 0x000fe200078e0219 */
[--C-:B------:R-:W-:Y:S02]  /*17a0*/  SHF.L.W.U32.HI R8, R9, 0xa, R9.reuse ;  /* 0x0000000a09087819 */ /* 0x100fe40000010e09 */
[----:B------:R-:W-:Y:S02]  /*17b0*/  LOP3.LUT R25, R24, R26, R9, 0xe8, !PT ;  /* 0x0000001a18197212 */ /* 0x000fe400078ee809 */
[----:B------:R-:W-:-:S02]  /*17c0*/  LOP3.LUT R5, R8, R4, R5, 0x96, !PT ;  /* 0x0000000408057212 */ /* 0x000fc400078e9605 */
[C-C-:B------:R-:W-:Y:S02]  /*17d0*/  SHF.L.W.U32.HI R4, R21.reuse, 0x1a, R21.reuse ;  /* 0x0000001a15047819 */ /* 0x140fe40000010e15 */
[C-C-:B------:R-:W-:Y:S02]  /*17e0*/  SHF.L.W.U32.HI R11, R21.reuse, 0x15, R21.reuse ;  /* 0x00000015150b7819 */ /* 0x140fe40000010e15 */
[----:B------:R-:W-:Y:S02]  /*17f0*/  SHF.L.W.U32.HI R8, R21, 0x7, R21 ;  /* 0x0000000715087819 */ /* 0x000fe40000010e15 */
[----:B------:R-:W-:Y:S02]  /*1800*/  IADD3 R25, PT, PT, R6, R5, R25 ;  /* 0x0000000506197210 */ /* 0x000fe40007ffe019 */
[----:B------:R-:W-:Y:S02]  /*1810*/  LOP3.LUT R11, R8, R4, R11, 0x96, !PT ;  /* 0x00000004080b7212 */ /* 0x000fe400078e960b */
[----:B------:R-:W-:-:S02]  /*1820*/  LOP3.LUT R4, R23, R21, R20, 0xb8, !PT ;  /* 0x0000001517047212 */ /* 0x000fc400078eb814 */
[--C-:B------:R-:W-:Y:S02]  /*1830*/  SHF.L.W.U32.HI R5, R25, 0x1e, R25.reuse ;  /* 0x0000001e19057819 */ /* 0x100fe40000010e19 */
[----:B------:R-:W-:Y:S02]  /*1840*/  IADD3 R4, PT, PT, R11, R4, R2 ;  /* 0x000000040b047210 */ /* 0x000fe40007ffe002 */
[C-C-:B------:R-:W-:Y:S02]  /*1850*/  SHF.L.W.U32.HI R6, R25.reuse, 0x13, R25.reuse ;  /* 0x0000001319067819 */ /* 0x140fe40000010e19 */
[----:B------:R-:W-:Y:S02]  /*1860*/  SHF.L.W.U32.HI R8, R25, 0xa, R25 ;  /* 0x0000000a19087819 */ /* 0x000fe40000010e19 */
[----:B------:R-:W-:Y:S02]  /*1870*/  IADD3 R7, PT, PT, R7, UR7, R4 ;  /* 0x0000000707077c10 */ /* 0x000fe4000fffe004 */
[----:B------:R-:W-:-:S02]  /*1880*/  LOP3.LUT R6, R8, R5, R6, 0x96, !PT ;  /* 0x0000000508067212 */ /* 0x000fc400078e9606 */
[----:B------:R-:W-:Y:S01]  /*1890*/  LOP3.LUT R4, R9, R24, R25, 0xe8, !PT ;  /* 0x0000001809047212 */ /* 0x000fe200078ee819 */
[----:B------:R-:W-:-:S03]  /*18a0*/  IMAD.IADD R2, R7, 0x1, R26 ;  /* 0x0000000107027824 */ /* 0x000fc600078e021a */
[----:B------:R-:W-:Y:S01]  /*18b0*/  IADD3 R26, PT, PT, R7, R6, R4 ;  /* 0x00000006071a7210 */ /* 0x000fe20007ffe004 */
[----:B------:R-:W-:Y:S06]  /*18c0*/  BRA.U UP0, `(.L_x_9) ;  /* 0xfffffffd00047547 */ /* 0x000fec000b83ffff */
[----:B------:R-:W0:Y:S01]  /*18d0*/  LDC.64 R16, c[0x0][0x390] ;  /* 0x0000e400ff107b82 */ /* 0x000e220000000a00 */
[C-C-:B------:R-:W-:Y:S01]  /*18e0*/  SHF.R.U64 R4, R28.reuse, 0x18, R29.reuse ;  /* 0x000000181c047819 */ /* 0x140fe2000000121d */
[----:B------:R-:W-:Y:S01]  /*18f0*/  IMAD.MOV.U32 R18, RZ, RZ, -0x80000000 ;  /* 0x80000000ff127424 */ /* 0x000fe200078e00ff */
[----:B------:R-:W-:Y:S01]  /*1900*/  SHF.R.U64 R7, R28, 0x8, R29 ;  /* 0x000000081c077819 */ /* 0x000fe2000000121d */
[----:B------:R-:W-:Y:S01]  /*1910*/  IMAD.MOV.U32 R19, RZ, RZ, RZ ;  /* 0x000000ffff137224 */ /* 0x000fe200078e00ff */
[----:B------:R-:W-:Y:S01]  /*1920*/  LOP3.LUT R4, R4, 0xff0000, RZ, 0xc0, !PT ;  /* 0x00ff000004047812 */ /* 0x000fe200078ec0ff */
[----:B------:R-:W-:Y:S01]  /*1930*/  IMAD.MOV.U32 R15, RZ, RZ, 0x2c0 ;  /* 0x000002c0ff0f7424 */ /* 0x000fe200078e00ff */
[----:B------:R-:W-:Y:S01]  /*1940*/  CS2R R12, SRZ ;  /* 0x00000000000c7805 */ /* 0x000fe2000001ff00 */
[----:B------:R-:W-:Y:S01]  /*1950*/  IMAD.MOV.U32 R14, RZ, RZ, RZ ;  /* 0x000000ffff0e7224 */ /* 0x000fe200078e00ff */
[----:B------:R-:W-:Y:S01]  /*1960*/  LOP3.LUT R4, R4, 0xff000000, R7, 0xf8, !PT ;  /* 0xff00000004047812 */ /* 0x000fe200078ef807 */
[----:B------:R1:W-:Y:S01]  /*1970*/  STL.128 [R0+0x20], RZ ;  /* 0x000020ff00007387 */ /* 0x0003e20000100c00 */
[----:B------:R-:W-:Y:S01]  /*1980*/  SHF.R.U32.HI R7, RZ, 0x8, R29 ;  /* 0x00000008ff077819 */ /* 0x000fe2000001161d */
[----:B------:R-:W-:Y:S01]  /*1990*/  VIADD R26, R26, 0x6a09e667 ;  /* 0x6a09e6671a1a7836 */ /* 0x000fe20000000000 */
[----:B------:R-:W-:Y:S01]  /*19a0*/  UMOV UR4, URZ ;  /* 0x000000ff00047c82 */ /* 0x000fe20008000000 */
[----:B------:R1:W-:Y:S01]  /*19b0*/  STL.128 [R0+0x30], R12 ;  /* 0x0000300c00007387 */ /* 0x0003e20000100c00 */
[----:B------:R-:W-:Y:S01]  /*19c0*/  LOP3.LUT R4, R4, 0xff00, R7, 0xf8, !PT ;  /* 0x0000ff0004047812 */ /* 0x000fe200078ef807 */
[----:B------:R-:W-:Y:S01]  /*19d0*/  VIADD R25, R25, 0xbb67ae85 ;  /* 0xbb67ae8519197836 */ /* 0x000fe20000000000 */
[----:B------:R-:W-:Y:S01]  /*19e0*/  SHF.R.U32.HI R7, RZ, 0x18, R29 ;  /* 0x00000018ff077819 */ /* 0x000fe2000001161d */
[----:B------:R-:W-:-:S02]  /*19f0*/  VIADD R22, R9, 0x3c6ef372 ;  /* 0x3c6ef37209167836 */ /* 0x000fc40000000000 */
[----:B------:R-:W-:Y:S02]  /*1a00*/  VIADD R24, R24, 0xa54ff53a ;  /* 0xa54ff53a18187836 */ /* 0x000fe40000000000 */
[----:B------:R-:W-:Y:S01]  /*1a10*/  IMAD.MOV.U32 R11, RZ, RZ, 0x2c0 ;  /* 0x000002c0ff0b7424 */ /* 0x000fe200078e00ff */
[C-C-:B0-----:R-:W-:Y:S01]  /*1a20*/  SHF.R.U64 R5, R16.reuse, 0x18, R17.reuse ;  /* 0x0000001810057819 */ /* 0x141fe20000001211 */
[----:B------:R-:W-:Y:S01]  /*1a30*/  IMAD.MOV.U32 R8, RZ, RZ, RZ ;  /* 0x000000ffff087224 */ /* 0x000fe200078e00ff */
[C---:B------:R-:W-:Y:S01]  /*1a40*/  SHF.R.U64 R6, R16.reuse, 0x8, R17 ;  /* 0x0000000810067819 */ /* 0x040fe20000001211 */
[----:B------:R-:W-:Y:S01]  /*1a50*/  IMAD.MOV.U32 R10, RZ, RZ, RZ ;  /* 0x000000ffff0a7224 */ /* 0x000fe200078e00ff */
[----:B------:R-:W-:Y:S02]  /*1a60*/  LOP3.LUT R5, R5, 0xff0000, RZ, 0xc0, !PT ;  /* 0x00ff000005057812 */ /* 0x000fe400078ec0ff */
[----:B------:R-:W-:Y:S02]  /*1a70*/  PRMT R16, R16, 0x123, RZ ;  /* 0x0000012310107816 */ /* 0x000fe400000000ff */
[----:B------:R-:W-:-:S02]  /*1a80*/  LOP3.LUT R5, R5, 0xff000000, R6, 0xf8, !PT ;  /* 0xff00000005057812 */ /* 0x000fc400078ef806 */
[--C-:B------:R-:W-:Y:S02]  /*1a90*/  SHF.R.U32.HI R6, RZ, 0x8, R17.reuse ;  /* 0x00000008ff067819 */ /* 0x100fe40000011611 */
[----:B------:R-:W-:Y:S02]  /*1aa0*/  SHF.R.U32.HI R17, RZ, 0x18, R17 ;  /* 0x00000018ff117819 */ /* 0x000fe40000011611 */
[----:B------:R-:W-:Y:S02]  /*1ab0*/  LOP3.LUT R6, R5, 0xff00, R6, 0xf8, !PT ;  /* 0x0000ff0005067812 */ /* 0x000fe400078ef806 */
[----:B------:R-:W-:Y:S02]  /*1ac0*/  LOP3.LUT R5, R4, R7, RZ, 0xfc, !PT ;  /* 0x0000000704057212 */ /* 0x000fe400078efcff */
[----:B------:R-:W-:Y:S02]  /*1ad0*/  LOP3.LUT R17, R6, R17, RZ, 0xfc, !PT ;  /* 0x0000001106117212 */ /* 0x000fe400078efcff */
[----:B------:R-:W-:-:S02]  /*1ae0*/  CS2R R6, SRZ ;  /* 0x0000000000067805 */ /* 0x000fc4000001ff00 */
[----:B------:R-:W-:Y:S01]  /*1af0*/  PRMT R4, R28, 0x123, RZ ;  /* 0x000001231c047816 */ /* 0x000fe200000000ff */
[----:B------:R1:W-:Y:S04]  /*1b00*/  STL.128 [R0+0x10], R16 ;  /* 0x0000101000007387 */ /* 0x0003e80000100c00 */
[----:B------:R1:W-:Y:S02]  /*1b10*/  STL.128 [R0], R4 ;  /* 0x0000000400007387 */ /* 0x0003e40000100c00 */
.L_x_10:
[----:B------:R-:W2:Y:S04]  /*1b20*/  LDL R9, [R3] ;  /* 0x0000000003097983 */ /* 0x000ea80000100800 */
[----:B-1----:R-:W3:Y:S04]  /*1b30*/  LDL R5, [R3+-0x20] ;  /* 0xffffe00003057983 */ /* 0x002ee80000100800 */
[----:B------:R-:W4:Y:S04]  /*1b40*/  LDL.64 R6, [R3+0x4] ;  /* 0x0000040003067983 */ /* 0x000f280000100a00 */
[----:B------:R-:W5:Y:S04]  /*1b50*/  LDL.64 R12, [R3+-0x1c] ;  /* 0xffffe400030c7983 */ /* 0x000f680000100a00 */
[----:B------:R-:W5:Y:S01]  /*1b60*/  LDL R14, [R3+-0x14] ;  /* 0xffffec00030e7983 */ /* 0x000f620000100800 */
[----:B------:R-:W-:-:S02]  /*1b70*/  SHF.R.U32.HI R16, RZ, 0xa, R10 ;  /* 0x0000000aff107819 */ /* 0x000fc4000001160a */
[C-C-:B------:R-:W-:Y:S02]  /*1b80*/  SHF.L.W.U32.HI R15, R10.reuse, 0xf, R10.reuse ;  /* 0x0000000f0a0f7819 */ /* 0x140fe40000010e0a */
[----:B------:R-:W-:Y:S02]  /*1b90*/  SHF.L.W.U32.HI R10, R10, 0xd, R10 ;  /* 0x0000000d0a0a7819 */ /* 0x000fe40000010e0a */
[--C-:B------:R-:W-:Y:S02]  /*1ba0*/  SHF.R.U32.HI R17, RZ, 0xa, R11.reuse ;  /* 0x0000000aff117819 */ /* 0x100fe4000001160b */
[----:B------:R-:W-:Y:S02]  /*1bb0*/  LOP3.LUT R10, R16, R15, R10, 0x96, !PT ;  /* 0x0000000f100a7212 */ /* 0x000fe400078e960a */
[C-C-:B------:R-:W-:Y:S02]  /*1bc0*/  SHF.L.W.U32.HI R15, R11.reuse, 0xf, R11.reuse ;  /* 0x0000000f0b0f7819 */ /* 0x140fe40000010e0b */
[----:B------:R-:W-:-:S04]  /*1bd0*/  SHF.L.W.U32.HI R16, R11, 0xd, R11 ;  /* 0x0000000d0b107819 */ /* 0x000fc80000010e0b */
[----:B------:R-:W-:Y:S02]  /*1be0*/  LOP3.LUT R15, R17, R15, R16, 0x96, !PT ;  /* 0x0000000f110f7212 */ /* 0x000fe400078e9610 */
[----:B--2---:R-:W-:Y:S02]  /*1bf0*/  IADD3 R11, PT, PT, R4, R10, R9 ;  /* 0x0000000a040b7210 */ /* 0x004fe40007ffe009 */
[C-C-:B---3--:R-:W-:Y:S02]  /*1c00*/  SHF.L.W.U32.HI R4, R5.reuse, 0x19, R5.reuse ;  /* 0x0000001905047819 */ /* 0x148fe40000010e05 */
[--C-:B------:R-:W-:Y:S02]  /*1c10*/  SHF.L.W.U32.HI R9, R5, 0xe, R5.reuse ;  /* 0x0000000e05097819 */ /* 0x100fe40000010e05 */
[----:B------:R-:W-:-:S04]  /*1c20*/  SHF.R.U32.HI R10, RZ, 0x3, R5 ;  /* 0x00000003ff0a7819 */ /* 0x000fc80000011605 */
[----:B------:R-:W-:Y:S02]  /*1c30*/  LOP3.LUT R4, R10, R4, R9, 0x96, !PT ;  /* 0x000000040a047212 */ /* 0x000fe400078e9609 */
[----:B----4-:R-:W-:Y:S02]  /*1c40*/  IADD3 R10, PT, PT, R5, R15, R6 ;  /* 0x0000000f050a7210 */ /* 0x010fe40007ffe006 */
[--C-:B-----5:R-:W-:Y:S01]  /*1c50*/  SHF.L.W.U32.HI R5, R12, 0x19, R12.reuse ;  /* 0x000000190c057819 */ /* 0x120fe20000010e0c */
[----:B------:R-:W-:Y:S01]  /*1c60*/  IMAD.IADD R4, R4, 0x1, R11 ;  /* 0x0000000104047824 */ /* 0x000fe200078e020b */
[--C-:B------:R-:W-:Y:S02]  /*1c70*/  SHF.L.W.U32.HI R6, R12, 0xe, R12.reuse ;  /* 0x0000000e0c067819 */ /* 0x100fe40000010e0c */
[----:B------:R-:W-:Y:S02]  /*1c80*/  SHF.R.U32.HI R9, RZ, 0x3, R12 ;  /* 0x00000003ff097819 */ /* 0x000fe4000001160c */
[----:B------:R-:W-:-:S02]  /*1c90*/  SHF.L.W.U32.HI R11, R4, 0xf, R4 ;  /* 0x0000000f040b7819 */ /* 0x000fc40000010e04 */
[--C-:B------:R-:W-:Y:S02]  /*1ca0*/  SHF.L.W.U32.HI R16, R4, 0xd, R4.reuse ;  /* 0x0000000d04107819 */ /* 0x100fe40000010e04 */
[----:B------:R-:W-:Y:S02]  /*1cb0*/  SHF.R.U32.HI R15, RZ, 0xa, R4 ;  /* 0x0000000aff0f7819 */ /* 0x000fe40000011604 */
[----:B------:R-:W-:Y:S02]  /*1cc0*/  LOP3.LUT R5, R9, R5, R6, 0x96, !PT ;  /* 0x0000000509057212 */ /* 0x000fe400078e9606 */
[----:B------:R-:W-:Y:S02]  /*1cd0*/  LOP3.LUT R11, R15, R11, R16, 0x96, !PT ;  /* 0x0000000b0f0b7212 */ /* 0x000fe400078e9610 */
[----:B------:R-:W-:Y:S01]  /*1ce0*/  SHF.L.W.U32.HI R6, R13, 0x19, R13 ;  /* 0x000000190d067819 */ /* 0x000fe20000010e0d */
[----:B------:R-:W-:Y:S01]  /*1cf0*/  IMAD.IADD R5, R5, 0x1, R10 ;  /* 0x0000000105057824 */ /* 0x000fe200078e020a */
[----:B------:R-:W-:Y:S01]  /*1d00*/  IADD3 R11, PT, PT, R12, R11, R7 ;  /* 0x0000000b0c0b7210 */ /* 0x000fe20007ffe007 */
[----:B------:R-:W2:Y:S01]  /*1d10*/  LDL R15, [R3+0x10] ;  /* 0x00001000030f7983 */ /* 0x000ea20000100800 */
[----:B------:R-:W-:-:S02]  /*1d20*/  SHF.L.W.U32.HI R7, R13, 0xe, R13 ;  /* 0x0000000e0d077819 */ /* 0x000fc40000010e0d */
[----:B------:R-:W-:Y:S02]  /*1d30*/  SHF.R.U32.HI R9, RZ, 0x3, R13 ;  /* 0x00000003ff097819 */ /* 0x000fe4000001160d */
[C-C-:B------:R-:W-:Y:S02]  /*1d40*/  SHF.L.W.U32.HI R10, R5.reuse, 0xf, R5.reuse ;  /* 0x0000000f050a7819 */ /* 0x140fe40000010e05 */
[--C-:B------:R-:W-:Y:S02]  /*1d50*/  SHF.L.W.U32.HI R17, R5, 0xd, R5.reuse ;  /* 0x0000000d05117819 */ /* 0x100fe40000010e05 */
[----:B------:R-:W-:Y:S02]  /*1d60*/  SHF.R.U32.HI R12, RZ, 0xa, R5 ;  /* 0x0000000aff0c7819 */ /* 0x000fe40000011605 */
[----:B------:R-:W-:Y:S02]  /*1d70*/  LOP3.LUT R6, R9, R6, R7, 0x96, !PT ;  /* 0x0000000609067212 */ /* 0x000fe400078e9607 */
[----:B------:R-:W-:-:S03]  /*1d80*/  LOP3.LUT R7, R12, R10, R17, 0x96, !PT ;  /* 0x0000000a0c077212 */ /* 0x000fc600078e9611 */
[----:B------:R-:W-:Y:S01]  /*1d90*/  IMAD.IADD R6, R6, 0x1, R11 ;  /* 0x0000000106067824 */ /* 0x000fe200078e020b */
[----:B------:R-:W-:Y:S02]  /*1da0*/  IADD3 R7, PT, PT, R13, R7, R8 ;  /* 0x000000070d077210 */ /* 0x000fe40007ffe008 */
[----:B------:R-:W3:Y:S02]  /*1db0*/  LDL R13, [R3+-0x10] ;  /* 0xfffff000030d7983 */ /* 0x000ee40000100800 */
[C-C-:B------:R-:W-:Y:S02]  /*1dc0*/  SHF.L.W.U32.HI R9, R6.reuse, 0xd, R6.reuse ;  /* 0x0000000d06097819 */ /* 0x140fe40000010e06 */
[--C-:B------:R-:W-:Y:S02]  /*1dd0*/  SHF.R.U32.HI R8, RZ, 0xa, R6.reuse ;  /* 0x0000000aff087819 */ /* 0x100fe40000011606 */
[----:B------:R-:W-:Y:S02]  /*1de0*/  SHF.L.W.U32.HI R16, R6, 0xf, R6 ;  /* 0x0000000f06107819 */ /* 0x000fe40000010e06 */
[----:B------:R-:W-:-:S02]  /*1df0*/  SHF.L.W.U32.HI R10, R14, 0x19, R14 ;  /* 0x000000190e0a7819 */ /* 0x000fc40000010e0e */
[--C-:B------:R-:W-:Y:S02]  /*1e00*/  SHF.L.W.U32.HI R11, R14, 0xe, R14.reuse ;  /* 0x0000000e0e0b7819 */ /* 0x100fe40000010e0e */
[----:B------:R-:W-:Y:S02]  /*1e10*/  SHF.R.U32.HI R12, RZ, 0x3, R14 ;  /* 0x00000003ff0c7819 */ /* 0x000fe4000001160e */
[----:B------:R-:W-:Y:S02]  /*1e20*/  LOP3.LUT R16, R8, R16, R9, 0x96, !PT ;  /* 0x0000001008107212 */ /* 0x000fe400078e9609 */
[----:B------:R-:W4:Y:S01]  /*1e30*/  LDL.64 R8, [R3+0x14] ;  /* 0x0000140003087983 */ /* 0x000f220000100a00 */
[----:B------:R-:W-:-:S03]  /*1e40*/  LOP3.LUT R18, R12, R10, R11, 0x96, !PT ;  /* 0x0000000a0c127212 */ /* 0x000fc600078e960b */
[----:B------:R-:W5:Y:S04]  /*1e50*/  LDL.64 R10, [R3+-0xc] ;  /* 0xfffff400030a7983 */ /* 0x000f680000100a00 */
[----:B------:R-:W5:Y:S01]  /*1e60*/  LDL R12, [R3+-0x4] ;  /* 0xfffffc00030c7983 */ /* 0x000f620000100800 */
[----:B------:R-:W-:-:S05]  /*1e70*/  IMAD.IADD R7, R18, 0x1, R7 ;  /* 0x0000000112077824 */ /* 0x000fca00078e0207 */
[C---:B------:R-:W-:Y:S01]  /*1e80*/  SHF.L.W.U32.HI R17, R7.reuse, 0xd, R7 ;  /* 0x0000000d07117819 */ /* 0x040fe20000010e07 */
[----:B------:R0:W-:Y:S01]  /*1e90*/  STL.128 [R3+0x1c], R4 ;  /* 0x00001c0403007387 */ /* 0x0001e20000100c00 */
[----:B--2---:R-:W-:Y:S02]  /*1ea0*/  IADD3 R15, PT, PT, R14, R16, R15 ;  /* 0x000000100e0f7210 */ /* 0x004fe40007ffe00f */
[--C-:B------:R-:W-:Y:S02]  /*1eb0*/  SHF.L.W.U32.HI R14, R7, 0xf, R7.reuse ;  /* 0x0000000f070e7819 */ /* 0x100fe40000010e07 */
[----:B------:R-:W-:-:S04]  /*1ec0*/  SHF.R.U32.HI R16, RZ, 0xa, R7 ;  /* 0x0000000aff107819 */ /* 0x000fc80000011607 */
[----:B------:R-:W-:Y:S02]  /*1ed0*/  LOP3.LUT R18, R16, R14, R17, 0x96, !PT ;  /* 0x0000000e10127212 */ /* 0x000fe400078e9611 */
[C-C-:B---3--:R-:W-:Y:S02]  /*1ee0*/  SHF.L.W.U32.HI R14, R13.reuse, 0x19, R13.reuse ;  /* 0x000000190d0e7819 */ /* 0x148fe40000010e0d */
[--C-:B------:R-:W-:Y:S02]  /*1ef0*/  SHF.L.W.U32.HI R17, R13, 0xe, R13.reuse ;  /* 0x0000000e0d117819 */ /* 0x100fe40000010e0d */
[----:B------:R-:W-:-:S04]  /*1f00*/  SHF.R.U32.HI R16, RZ, 0x3, R13 ;  /* 0x00000003ff107819 */ /* 0x000fc8000001160d */
[----:B------:R-:W-:Y:S02]  /*1f10*/  LOP3.LUT R14, R16, R14, R17, 0x96, !PT ;  /* 0x0000000e100e7212 */ /* 0x000fe400078e9611 */
[----:B----4-:R-:W-:-:S03]  /*1f20*/  IADD3 R13, PT, PT, R13, R18, R8 ;  /* 0x000000120d0d7210 */ /* 0x010fc60007ffe008 */
[----:B------:R-:W-:Y:S01]  /*1f30*/  IMAD.IADD R8, R14, 0x1, R15 ;  /* 0x000000010e087824 */ /* 0x000fe200078e020f */
[C-C-:B-----5:R-:W-:Y:S02]  /*1f40*/  SHF.L.W.U32.HI R14, R10.reuse, 0x19, R10.reuse ;  /* 0x000000190a0e7819 */ /* 0x160fe40000010e0a */
[--C-:B------:R-:W-:Y:S02]  /*1f50*/  SHF.L.W.U32.HI R15, R10, 0xe, R10.reuse ;  /* 0x0000000e0a0f7819 */ /* 0x100fe40000010e0a */
[----:B------:R-:W-:Y:S02]  /*1f60*/  SHF.R.U32.HI R16, RZ, 0x3, R10 ;  /* 0x00000003ff107819 */ /* 0x000fe4000001160a */
[--C-:B------:R-:W-:Y:S02]  /*1f70*/  SHF.R.U32.HI R17, RZ, 0xa, R8.reuse ;  /* 0x0000000aff117819 */ /* 0x100fe40000011608 */
[----:B------:R-:W-:Y:S02]  /*1f80*/  LOP3.LUT R14, R16, R14, R15, 0x96, !PT ;  /* 0x0000000e100e7212 */ /* 0x000fe400078e960f */
[----:B------:R-:W-:-:S02]  /*1f90*/  SHF.L.W.U32.HI R15, R8, 0xf, R8 ;  /* 0x0000000f080f7819 */ /* 0x000fc40000010e08 */
[----:B------:R-:W-:-:S04]  /*1fa0*/  SHF.L.W.U32.HI R16, R8, 0xd, R8 ;  /* 0x0000000d08107819 */ /* 0x000fc80000010e08 */
[----:B------:R-:W-:-:S04]  /*1fb0*/  LOP3.LUT R15, R17, R15, R16, 0x96, !PT ;  /* 0x0000000f110f7212 */ /* 0x000fc800078e9610 */
[----:B------:R-:W-:Y:S01]  /*1fc0*/  IADD3 R17, PT, PT, R10, R15, R9 ;  /* 0x0000000f0a117210 */ /* 0x000fe20007ffe009 */
[----:B------:R-:W-:Y:S01]  /*1fd0*/  IMAD.IADD R9, R14, 0x1, R13 ;  /* 0x000000010e097824 */ /* 0x000fe200078e020d */
[C-C-:B------:R-:W-:Y:S01]  /*1fe0*/  SHF.L.W.U32.HI R10, R11.reuse, 0x19, R11.reuse ;  /* 0x000000190b0a7819 */ /* 0x140fe20000010e0b */
[----:B------:R-:W2:Y:S01]  /*1ff0*/  LDL R13, [R3+0x20] ;  /* 0x00002000030d7983 */ /* 0x000ea20000100800 */
[--C-:B------:R-:W-:Y:S02]  /*2000*/  SHF.L.W.U32.HI R15, R11, 0xe, R11.reuse ;  /* 0x0000000e0b0f7819 */ /* 0x100fe40000010e0b */
[----:B------:R-:W-:Y:S02]  /*2010*/  SHF.R.U32.HI R14, RZ, 0x3, R11 ;  /* 0x00000003ff0e7819 */ /* 0x000fe4000001160b */
[----:B------:R-:W-:Y:S02]  /*2020*/  SHF.L.W.U32.HI R16, R9, 0xf, R9 ;  /* 0x0000000f09107819 */ /* 0x000fe40000010e09 */
[----:B------:R-:W-:-:S02]  /*2030*/  LOP3.LUT R10, R14, R10, R15, 0x96, !PT ;  /* 0x0000000a0e0a7212 */ /* 0x000fc400078e960f */
[--C-:B------:R-:W-:Y:S01]  /*2040*/  SHF.L.W.U32.HI R19, R9, 0xd, R9.reuse ;  /* 0x0000000d09137819 */ /* 0x100fe20000010e09 */
[----:B------:R-:W3:Y:S01]  /*2050*/  LDL R15, [R3] ;  /* 0x00000000030f7983 */ /* 0x000ee20000100800 */
[----:B------:R-:W-:Y:S01]  /*2060*/  SHF.R.U32.HI R18, RZ, 0xa, R9 ;  /* 0x0000000aff127819 */ /* 0x000fe20000011609 */
[----:B------:R-:W-:-:S03]  /*2070*/  IMAD.IADD R10, R10, 0x1, R17 ;  /* 0x000000010a0a7824 */ /* 0x000fc600078e0211 */
[----:B------:R-:W-:Y:S02]  /*2080*/  LOP3.LUT R16, R18, R16, R19, 0x96, !PT ;  /* 0x0000001012107212 */ /* 0x000fe400078e9613 */
[----:B0-----:R-:W-:Y:S02]  /*2090*/  SHF.L.W.U32.HI R7, R10, 0xd, R10 ;  /* 0x0000000d0a077819 */ /* 0x001fe40000010e0a */
[----:B------:R-:W-:Y:S02]  /*20a0*/  IADD3 R11, PT, PT, R11, R16, R4 ;  /* 0x000000100b0b7210 */ /* 0x000fe40007ffe004 */
[----:B------:R-:W-:Y:S02]  /*20b0*/  SHF.R.U32.HI R6, RZ, 0xa, R10 ;  /* 0x0000000aff067819 */ /* 0x000fe4000001160a */
[----:B------:R-:W-:Y:S02]  /*20c0*/  SHF.L.W.U32.HI R4, R12, 0x19, R12 ;  /* 0x000000190c047819 */ /* 0x000fe40000010e0c */
[----:B------:R-:W-:-:S02]  /*20d0*/  SHF.L.W.U32.HI R14, R10, 0xf, R10 ;  /* 0x0000000f0a0e7819 */ /* 0x000fc40000010e0a */
[--C-:B------:R-:W-:Y:S02]  /*20e0*/  SHF.L.W.U32.HI R5, R12, 0xe, R12.reuse ;  /* 0x0000000e0c057819 */ /* 0x100fe40000010e0c */
[----:B------:R-:W-:Y:S02]  /*20f0*/  SHF.R.U32.HI R16, RZ, 0x3, R12 ;  /* 0x00000003ff107819 */ /* 0x000fe4000001160c */
[----:B------:R-:W-:Y:S02]  /*2100*/  LOP3.LUT R14, R6, R14, R7, 0x96, !PT ;  /* 0x0000000e060e7212 */ /* 0x000fe400078e9607 */
[----:B------:R-:W4:Y:S01]  /*2110*/  LDL.64 R6, [R3+0x24] ;  /* 0x0000240003067983 */ /* 0x000f220000100a00 */
[----:B------:R-:W-:-:S03]  /*2120*/  LOP3.LUT R18, R16, R4, R5, 0x96, !PT ;  /* 0x0000000410127212 */ /* 0x000fc600078e9605 */
[----:B------:R-:W5:Y:S04]  /*2130*/  LDL.64 R4, [R3+0x4] ;  /* 0x0000040003047983 */ /* 0x000f680000100a00 */
[----:B------:R-:W5:Y:S01]  /*2140*/  LDL R16, [R3+0xc] ;  /* 0x00000c0003107983 */ /* 0x000f620000100800 */
[----:B------:R-:W-:-:S05]  /*2150*/  IMAD.IADD R11, R18, 0x1, R11 ;  /* 0x00000001120b7824 */ /* 0x000fca00078e020b */
[----:B------:R-:W-:Y:S01]  /*2160*/  SHF.R.U32.HI R17, RZ, 0xa, R11 ;  /* 0x0000000aff117819 */ /* 0x000fe2000001160b */
[----:B------:R0:W-:Y:S01]  /*2170*/  STL.128 [R3+0x2c], R8 ;  /* 0x00002c0803007387 */ /* 0x0001e20000100c00 */
[----:B--2---:R-:W-:Y:S02]  /*2180*/  IADD3 R12, PT, PT, R12, R14, R13 ;  /* 0x0000000e0c0c7210 */ /* 0x004fe40007ffe00d */
[C-C-:B------:R-:W-:Y:S02]  /*2190*/  SHF.L.W.U32.HI R13, R11.reuse, 0xf, R11.reuse ;  /* 0x0000000f0b0d7819 */ /* 0x140fe40000010e0b */
[----:B------:R-:W-:-:S04]  /*21a0*/  SHF.L.W.U32.HI R14, R11, 0xd, R11 ;  /* 0x0000000d0b0e7819 */ /* 0x000fc80000010e0b */
[----:B------:R-:W-:Y:S02]  /*21b0*/  LOP3.LUT R18, R17, R13, R14, 0x96, !PT ;  /* 0x0000000d11127212 */ /* 0x000fe400078e960e */
[C-C-:B---3--:R-:W-:Y:S02]  /*21c0*/  SHF.L.W.U32.HI R13, R15.reuse, 0x19, R15.reuse ;  /* 0x000000190f0d7819 */ /* 0x148fe40000010e0f */
[--C-:B------:R-:W-:Y:S02]  /*21d0*/  SHF.L.W.U32.HI R14, R15, 0xe, R15.reuse ;  /* 0x0000000e0f0e7819 */ /* 0x100fe40000010e0f */
[----:B------:R-:W-:-:S04]  /*21e0*/  SHF.R.U32.HI R17, RZ, 0x3, R15 ;  /* 0x00000003ff117819 */ /* 0x000fc8000001160f */
[----:B------:R-:W-:-:S05]  /*21f0*/  LOP3.LUT R13, R17, R13, R14, 0x96, !PT ;  /* 0x0000000d110d7212 */ /* 0x000fca00078e960e */
[----:B------:R-:W-:Y:S01]  /*2200*/  IMAD.IADD R12, R13, 0x1, R12 ;  /* 0x000000010d0c7824 */ /* 0x000fe200078e020c */
[----:B----4-:R-:W-:Y:S02]  /*2210*/  IADD3 R6, PT, PT, R15, R18, R6 ;  /* 0x000000120f067210 */ /* 0x010fe40007ffe006 */
[C-C-:B-----5:R-:W-:Y:S02]  /*2220*/  SHF.L.W.U32.HI R13, R4.reuse, 0x19, R4.reuse ;  /* 0x00000019040d7819 */ /* 0x160fe40000010e04 */
[--C-:B------:R-:W-:Y:S02]  /*2230*/  SHF.L.W.U32.HI R14, R4, 0xe, R4.reuse ;  /* 0x0000000e040e7819 */ /* 0x100fe40000010e04 */
[----:B------:R-:W-:Y:S02]  /*2240*/  SHF.R.U32.HI R15, RZ, 0x3, R4 ;  /* 0x00000003ff0f7819 */ /* 0x000fe40000011604 */
[----:B------:R-:W-:Y:S02]  /*2250*/  SHF.R.U32.HI R17, RZ, 0xa, R12 ;  /* 0x0000000aff117819 */ /* 0x000fe4000001160c */
[----:B------:R-:W-:-:S02]  /*2260*/  LOP3.LUT R13, R15, R13, R14, 0x96, !PT ;  /* 0x0000000d0f0d7212 */ /* 0x000fc400078e960e */
[C-C-:B------:R-:W-:Y:S02]  /*2270*/  SHF.L.W.U32.HI R14, R12.reuse, 0xf, R12.reuse ;  /* 0x0000000f0c0e7819 */ /* 0x140fe40000010e0c */
[----:B------:R-:W-:Y:S01]  /*2280*/  SHF.L.W.U32.HI R15, R12, 0xd, R12 ;  /* 0x0000000d0c0f7819 */ /* 0x000fe20000010e0c */
[----:B------:R-:W-:-:S03]  /*2290*/  IMAD.IADD R13, R13, 0x1, R6 ;  /* 0x000000010d0d7824 */ /* 0x000fc600078e0206 */
[----:B------:R-:W-:Y:S02]  /*22a0*/  LOP3.LUT R14, R17, R14, R15, 0x96, !PT ;  /* 0x0000000e110e7212 */ /* 0x000fe400078e960f */
[----:B------:R-:W-:Y:S01]  /*22b0*/  SHF.R.U32.HI R6, RZ, 0x3, R5 ;  /* 0x00000003ff067819 */ /* 0x000fe20000011605 */
[----:B------:R-:W2:Y:S01]  /*22c0*/  LDL R17, [R3+0x30] ;  /* 0x0000300003117983 */ /* 0x000ea20000100800 */
[----:B------:R-:W-:Y:S02]  /*22d0*/  IADD3 R15, PT, PT, R4, R14, R7 ;  /* 0x0000000e040f7210 */ /* 0x000fe40007ffe007 */
[C-C-:B------:R-:W-:Y:S02]  /*22e0*/  SHF.L.W.U32.HI R4, R5.reuse, 0x19, R5.reuse ;  /* 0x0000001905047819 */ /* 0x140fe40000010e05 */
[----:B------:R-:W-:Y:S02]  /*22f0*/  SHF.L.W.U32.HI R7, R5, 0xe, R5 ;  /* 0x0000000e05077819 */ /* 0x000fe40000010e05 */
[----:B------:R-:W-:-:S02]  /*2300*/  SHF.L.W.U32.HI R14, R13, 0xf, R13 ;  /* 0x0000000f0d0e7819 */ /* 0x000fc40000010e0d */
[--C-:B------:R-:W-:Y:S02]  /*2310*/  SHF.L.W.U32.HI R19, R13, 0xd, R13.reuse ;  /* 0x0000000d0d137819 */ /* 0x100fe40000010e0d */
[----:B------:R-:W-:Y:S02]  /*2320*/  SHF.R.U32.HI R18, RZ, 0xa, R13 ;  /* 0x0000000aff127819 */ /* 0x000fe4000001160d */
[----:B------:R-:W-:Y:S02]  /*2330*/  LOP3.LUT R4, R6, R4, R7, 0x96, !PT ;  /* 0x0000000406047212 */ /* 0x000fe400078e9607 */
[----:B------:R-:W-:-:S03]  /*2340*/  LOP3.LUT R18, R18, R14, R19, 0x96, !PT ;  /* 0x0000000e12127212 */ /* 0x000fc600078e9613 */
[----:B------:R-:W-:Y:S01]  /*2350*/  IMAD.IADD R14, R4, 0x1, R15 ;  /* 0x00000001040e7824 */ /* 0x000fe200078e020f */
[----:B------:R-:W-:Y:S02]  /*2360*/  IADD3 R15, PT, PT, R5, R18, R8 ;  /* 0x00000012050f7210 */ /* 0x000fe40007ffe008 */
[----:B------:R-:W3:Y:S01]  /*2370*/  LDL R5, [R3+0x10] ;  /* 0x0000100003057983 */ /* 0x000ee20000100800 */
[----:B0-----:R-:W-:Y:S02]  /*2380*/  SHF.L.W.U32.HI R10, R16, 0xe, R16 ;  /* 0x0000000e100a7819 */ /* 0x001fe40000010e10 */
[C-C-:B------:R-:W-:Y:S02]  /*2390*/  SHF.L.W.U32.HI R7, R14.reuse, 0xd, R14.reuse ;  /* 0x0000000d0e077819 */ /* 0x140fe40000010e0e */
[--C-:B------:R-:W-:Y:S02]  /*23a0*/  SHF.L.W.U32.HI R8, R14, 0xf, R14.reuse ;  /* 0x0000000f0e087819 */ /* 0x100fe40000010e0e */
[----:B------:R-:W-:-:S02]  /*23b0*/  SHF.R.U32.HI R4, RZ, 0xa, R14 ;  /* 0x0000000aff047819 */ /* 0x000fc4000001160e */
[--C-:B------:R-:W-:Y:S02]  /*23c0*/  SHF.R.U32.HI R11, RZ, 0x3, R16.reuse ;  /* 0x00000003ff0b7819 */ /* 0x100fe40000011610 */
[----:B------:R-:W-:Y:S02]  /*23d0*/  SHF.L.W.U32.HI R9, R16, 0x19, R16 ;  /* 0x0000001910097819 */ /* 0x000fe40000010e10 */
[----:B------:R-:W-:Y:S02]  /*23e0*/  LOP3.LUT R8, R4, R8, R7, 0x96, !PT ;  /* 0x0000000804087212 */ /* 0x000fe400078e9607 */
[----:B------:R-:W4:Y:S01]  /*23f0*/  LDL.64 R6, [R3+0x34] ;  /* 0x0000340003067983 */ /* 0x000f220000100a00 */
[----:B------:R-:W-:-:S03]  /*2400*/  LOP3.LUT R18, R11, R9, R10, 0x96, !PT ;  /* 0x000000090b127212 */ /* 0x000fc600078e960a */
[----:B------:R-:W5:Y:S04]  /*2410*/  LDL.64 R10, [R3+0x14] ;  /* 0x00001400030a7983 */ /* 0x000f680000100a00 */
[----:B------:R-:W5:Y:S01]  /*2420*/  LDL R4, [R3+0x1c] ;  /* 0x00001c0003047983 */ /* 0x000f620000100800 */
[----:B------:R-:W-:-:S05]  /*2430*/  IMAD.IADD R15, R18, 0x1, R15 ;  /* 0x00000001120f7824 */ /* 0x000fca00078e020f */
[----:B------:R-:W-:Y:S01]  /*2440*/  SHF.L.W.U32.HI R9, R15, 0xd, R15 ;  /* 0x0000000d0f097819 */ /* 0x000fe20000010e0f */
[----:B------:R-:W-:-:S04]  /*2450*/  UIADD3 UR4, UPT, UPT, UR4, 0x10, URZ ;  /* 0x0000001004047890 */ /* 0x000fc8000fffe0ff */
[----:B------:R-:W-:Y:S01]  /*2460*/  UISETP.NE.AND UP0, UPT, UR4, 0x30, UPT ;  /* 0x000000300400788c */ /* 0x000fe2000bf05270 */
[----:B------:R-:W-:Y:S01]  /*2470*/  STL.128 [R3+0x3c], R12 ;  /* 0x00003c0c03007387 */ /* 0x000fe20000100c00 */
[----:B--2---:R-:W-:Y:S02]  /*2480*/  IADD3 R17, PT, PT, R16, R8, R17 ;  /* 0x0000000810117210 */ /* 0x004fe40007ffe011 */
[--C-:B------:R-:W-:Y:S02]  /*2490*/  SHF.L.W.U32.HI R8, R15, 0xf, R15.reuse ;  /* 0x0000000f0f087819 */ /* 0x100fe40000010e0f */
[----:B------:R-:W-:-:S04]  /*24a0*/  SHF.R.U32.HI R16, RZ, 0xa, R15 ;  /* 0x0000000aff107819 */ /* 0x000fc8000001160f */
        /* <DEDUP_REMOVED lines=14> */
[----:B------:R-:W-:Y:S01]  /*2590*/  IMAD.IADD R9, R9, 0x1, R6 ;  /* 0x0000000109097824 */ /* 0x000fe200078e0206 */
[--C-:B------:R-:W-:Y:S02]  /*25a0*/  SHF.L.W.U32.HI R6, R11, 0xe, R11.reuse ;  /* 0x0000000e0b067819 */ /* 0x100fe40000010e0b */
[----:B------:R-:W-:Y:S02]  /*25b0*/  LOP3.LUT R16, R17, R5, R16, 0x96, !PT ;  /* 0x0000000511107212 */ /* 0x000fe400078e9610 */
[--C-:B------:R-:W-:Y:S02]  /*25c0*/  SHF.L.W.U32.HI R5, R11, 0x19, R11.reuse ;  /* 0x000000190b057819 */ /* 0x100fe40000010e0b */
[----:B------:R-:W-:-:S02]  /*25d0*/  SHF.R.U32.HI R17, RZ, 0x3, R11 ;  /* 0x00000003ff117819 */ /* 0x000fc4000001160b */
[----:B------:R-:W-:Y:S02]  /*25e0*/  IADD3 R10, PT, PT, R10, R16, R7 ;  /* 0x000000100a0a7210 */ /* 0x000fe40007ffe007 */
[----:B------:R-:W-:Y:S02]  /*25f0*/  LOP3.LUT R5, R17, R5, R6, 0x96, !PT ;  /* 0x0000000511057212 */ /* 0x000fe400078e9606 */
[C-C-:B------:R-:W-:Y:S02]  /*2600*/  SHF.L.W.U32.HI R6, R9.reuse, 0xf, R9.reuse ;  /* 0x0000000f09067819 */ /* 0x140fe40000010e09 */
[--C-:B------:R-:W-:Y:S02]  /*2610*/  SHF.L.W.U32.HI R7, R9, 0xd, R9.reuse ;  /* 0x0000000d09077819 */ /* 0x100fe40000010e09 */
[----:B------:R-:W-:Y:S02]  /*2620*/  SHF.R.U32.HI R16, RZ, 0xa, R9 ;  /* 0x0000000aff107819 */ /* 0x000fe40000011609 */
[----:B------:R-:W-:-:S02]  /*2630*/  SHF.R.U32.HI R17, RZ, 0x3, R4 ;  /* 0x00000003ff117819 */ /* 0x000fc40000011604 */
[----:B------:R-:W-:Y:S02]  /*2640*/  LOP3.LUT R6, R16, R6, R7, 0x96, !PT ;  /* 0x0000000610067212 */ /* 0x000fe400078e9607 */
[C-C-:B------:R-:W-:Y:S02]  /*2650*/  SHF.L.W.U32.HI R7, R4.reuse, 0x19, R4.reuse ;  /* 0x0000001904077819 */ /* 0x140fe40000010e04 */
[----:B------:R-:W-:Y:S02]  /*2660*/  SHF.L.W.U32.HI R16, R4, 0xe, R4 ;  /* 0x0000000e04107819 */ /* 0x000fe40000010e04 */
[----:B------:R-:W-:Y:S02]  /*2670*/  IADD3 R6, PT, PT, R11, R6, R12 ;  /* 0x000000060b067210 */ /* 0x000fe40007ffe00c */
[----:B------:R-:W-:Y:S01]  /*2680*/  LOP3.LUT R7, R17, R7, R16, 0x96, !PT ;  /* 0x0000000711077212 */ /* 0x000fe200078e9610 */
[----:B------:R-:W-:-:S04]  /*2690*/  IMAD.IADD R10, R5, 0x1, R10 ;  /* 0x00000001050a7824 */ /* 0x000fc800078e020a */
[----:B------:R-:W-:-:S05]  /*26a0*/  IMAD.IADD R11, R7, 0x1, R6 ;  /* 0x00000001070b7824 */ /* 0x000fca00078e0206 */
[----:B------:R0:W-:Y:S02]  /*26b0*/  STL.128 [R3+0x4c], R8 ;  /* 0x00004c0803007387 */ /* 0x0001e40000100c00 */
[----:B0-----:R-:W-:Y:S01]  /*26c0*/  VIADD R3, R3, 0x40 ;  /* 0x0000004003037836 */ /* 0x001fe20000000000 */
[----:B------:R-:W-:Y:S06]  /*26d0*/  BRA.U UP0, `(.L_x_10) ;  /* 0xfffffff500107547 */ /* 0x000fec000b83ffff */
[----:B------:R-:W-:Y:S01]  /*26e0*/  VIADD R23, R23, 0x5be0cd19 ;  /* 0x5be0cd1917177836 */ /* 0x000fe20000000000 */
[----:B------:R-:W-:Y:S01]  /*26f0*/  UMOV UR5, 0x8 ;  /* 0x0000000800057882 */ /* 0x000fe20000000000 */
[----:B------:R-:W-:Y:S01]  /*2700*/  VIADD R20, R20, 0x1f83d9ab ;  /* 0x1f83d9ab14147836 */ /* 0x000fe20000000000 */
[----:B------:R-:W-:Y:S01]  /*2710*/  UMOV UR4, URZ ;  /* 0x000000ff00047c82 */ /* 0x000fe20008000000 */
[----:B------:R-:W-:Y:S02]  /*2720*/  VIADD R21, R21, 0x9b05688c ;  /* 0x9b05688c15157836 */ /* 0x000fe40000000000 */
[----:B------:R-:W-:Y:S02]  /*2730*/  VIADD R2, R2, 0x510e527f ;  /* 0x510e527f02027836 */ /* 0x000fe40000000000 */
[----:B------:R-:W-:Y:S02]  /*2740*/  IMAD.MOV.U32 R10, RZ, RZ, R26 ;  /* 0x000000ffff0a7224 */ /* 0x000fe400078e001a */
[----:B------:R-:W-:-:S02]  /*2750*/  IMAD.MOV.U32 R16, RZ, RZ, R25 ;  /* 0x000000ffff107224 */ /* 0x000fc400078e0019 */
[----:B------:R-:W-:Y:S02]  /*2760*/  IMAD.MOV.U32 R13, RZ, RZ, R22 ;  /* 0x000000ffff0d7224 */ /* 0x000fe400078e0016 */
[----:B------:R-:W-:-:S07]  /*2770*/  IMAD.MOV.U32 R11, RZ, RZ, R24 ;  /* 0x000000ffff0b7224 */ /* 0x000fce00078e0018 */
.L_x_11:
[----:B------:R0:W2:Y:S01]  /*2780*/  LDL.128 R4, [R0] ;  /* 0x0000000000047983 */ /* 0x0000a20000100c00 */
[----:B------:R-:W2:Y:S01]  /*2790*/  LDCU.64 UR6, c[0x3][UR5+-0x8] ;  /* 0x00ffff00050677ac */ /* 0x000ea20008000a00 */
[C-C-:B------:R-:W-:Y:S02]  /*27a0*/  SHF.L.W.U32.HI R3, R2.reuse, 0x1a, R2.reuse ;  /* 0x0000001a02037819 */ /* 0x140fe40000010e02 */
[C-C-:B------:R-:W-:Y:S01]  /*27b0*/  SHF.L.W.U32.HI R8, R2.reuse, 0x15, R2.reuse ;  /* 0x0000001502087819 */ /* 0x140fe20000010e02 */
[----:B------:R-:W-:Y:S01]  /*27c0*/  UIADD3 UR4, UPT, UPT, UR4, 0x4, URZ ;  /* 0x0000000404047890 */ /* 0x000fe2000fffe0ff */
[----:B------:R-:W-:Y:S01]  /*27d0*/  SHF.L.W.U32.HI R9, R2, 0x7, R2 ;  /* 0x0000000702097819 */ /* 0x000fe20000010e02 */
[----:B0-----:R-:W-:Y:S02]  /*27e0*/  VIADD R0, R0, 0x10 ;  /* 0x0000001000007836 */ /* 0x001fe40000000000 */
[----:B------:R-:W-:Y:S01]  /*27f0*/  UISETP.NE.AND UP0, UPT, UR4, 0x40, UPT ;  /* 0x000000400400788c */ /* 0x000fe2000bf05270 */
[----:B------:R-:W-:-:S02]  /*2800*/  LOP3.LUT R8, R9, R3, R8, 0x96, !PT ;  /* 0x0000000309087212 */ /* 0x000fc400078e9608 */
[----:B------:R-:W-:-:S04]  /*2810*/  LOP3.LUT R3, R20, R2, R21, 0xb8, !PT ;  /* 0x0000000214037212 */ /* 0x000fc800078eb815 */
[----:B------:R-:W-:-:S04]  /*2820*/  IADD3 R3, PT, PT, R8, R3, R23 ;  /* 0x0000000308037210 */ /* 0x000fc80007ffe017 */
[----:B--2---:R-:W-:Y:S02]  /*2830*/  IADD3 R4, PT, PT, R4, UR6, R3 ;  /* 0x0000000604047c10 */ /* 0x004fe4000fffe003 */
        /* <DEDUP_REMOVED lines=31> */
[--C-:B------:R-:W-:Y:S01]  /*2a30*/  SHF.L.W.U32.HI R5, R13, 0x13, R13.reuse ;  /* 0x000000130d057819 */ /* 0x100fe20000010e0d */
        /* <DEDUP_REMOVED lines=10> */
[C---:B------:R-:W-:Y:S02]  /*2ae0*/  SHF.L.W.U32.HI R4, R16.reuse, 0x1e, R16 ;  /* 0x0000001e10047819 */ /* 0x040fe40000010e10 */
        /* <DEDUP_REMOVED lines=9> */
[----:B------:R-:W0:Y:S02]  /*2b80*/  LDC.64 R2, c[0x0][0x3a8] ;  /* 0x0000ea00ff027b82 */ /* 0x000e240000000a00 */
[----:B0-----:R-:W2:Y:S04]  /*2b90*/  LDG.E.U8 R4, desc[UR8][R2.64+0x1] ;  /* 0x0000010802047981 */ /* 0x001ea8000c1e1100 */
[----:B------:R-:W3:Y:S04]  /*2ba0*/  LDG.E.U8 R6, desc[UR8][R2.64+0x2] ;  /* 0x0000020802067981 */ /* 0x000ee8000c1e1100 */
[----:B------:R-:W4:Y:S04]  /*2bb0*/  LDG.E.U8 R8, desc[UR8][R2.64+0x3] ;  /* 0x0000030802087981 */ /* 0x000f28000c1e1100 */
[----:B------:R-:W5:Y:S01]  /*2bc0*/  LDG.E.U8 R17, desc[UR8][R2.64] ;  /* 0x0000000802117981 */ /* 0x000f62000c1e1100 */
[----:B------:R-:W-:-:S03]  /*2bd0*/  IMAD.IADD R25, R25, 0x1, R16 ;  /* 0x0000000119197824 */ /* 0x000fc600078e0210 */
        /* <DEDUP_REMOVED lines=8> */
[----:B--2---:R-:W-:-:S04]  /*2c60*/  IMAD.WIDE.U32 R4, R4, 0x100, RZ ;  /* 0x0000010004047825 */ /* 0x004fc800078e00ff */
[----:B---3--:R-:W-:-:S04]  /*2c70*/  IMAD.WIDE.U32 R6, R6, 0x10000, RZ ;  /* 0x0001000006067825 */ /* 0x008fc800078e00ff */
[----:B----4-:R-:W-:Y:S01]  /*2c80*/  IMAD.WIDE.U32 R8, R8, 0x1000000, RZ ;  /* 0x0100000008087825 */ /* 0x010fe200078e00ff */
[----:B-----5:R-:W-:-:S04]  /*2c90*/  LOP3.LUT R17, R6, R4, R17, 0xfe, !PT ;  /* 0x0000000406117212 */ /* 0x020fc800078efe11 */
[----:B------:R-:W-:Y:S01]  /*2ca0*/  LOP3.LUT R4, R9, R7, R5, 0xfe, !PT ;  /* 0x0000000709047212 */ /* 0x000fe200078efe05 */
[----:B------:R-:W2:Y:S04]  /*2cb0*/  LDG.E.U8 R6, desc[UR8][R2.64+0xe] ;  /* 0x00000e0802067981 */ /* 0x000ea8000c1e1100 */
[----:B------:R-:W3:Y:S04]  /*2cc0*/  LDG.E.U8 R5, desc[UR8][R2.64+0x6] ;  /* 0x0000060802057981 */ /* 0x000ee8000c1e1100 */
[----:B------:R-:W4:Y:S04]  /*2cd0*/  LDG.E.U8 R7, desc[UR8][R2.64+0x7] ;  /* 0x0000070802077981 */ /* 0x000f28000c1e1100 */
[----:B------:R0:W5:Y:S01]  /*2ce0*/  LDG.E.U8 R9, desc[UR8][R2.64+0xc] ;  /* 0x00000c0802097981 */ /* 0x000162000c1e1100 */
[----:B------:R-:W-:Y:S01]  /*2cf0*/  IMAD.IADD R26, R26, 0x1, R10 ;  /* 0x000000011a1a7824 */ /* 0x000fe200078e020a */
[----:B------:R-:W-:Y:S01]  /*2d00*/  SHF.R.U32.HI R10, RZ, 0x18, R25 ;  /* 0x00000018ff0a7819 */ /* 0x000fe20000011619 */
[----:B------:R-:W-:Y:S01]  /*2d10*/  IMAD.IADD R24, R24, 0x1, R11 ;  /* 0x0000000118187824 */ /* 0x000fe200078e020b */
[----:B------:R-:W-:Y:S01]  /*2d20*/  SHF.R.U32.HI R11, RZ, 0x8, R25 ;  /* 0x00000008ff0b7819 */ /* 0x000fe20000011619 */
[----:B------:R-:W-:-:S02]  /*2d30*/  IMAD.IADD R22, R22, 0x1, R13 ;  /* 0x0000000116167824 */ /* 0x000fc400078e020d */
[----:B------:R-:W-:Y:S01]  /*2d40*/  IMAD.SHL.U32 R13, R25, 0x100, RZ ;  /* 0x00000100190d7824 */ /* 0x000fe200078e00ff */
[----:B------:R-:W-:Y:S02]  /*2d50*/  LOP3.LUT R21, R10, 0xff00, R11, 0xf8, !PT ;  /* 0x0000ff000a157812 */ /* 0x000fe400078ef80b */
[--C-:B------:R-:W-:Y:S02]  /*2d60*/  SHF.R.U32.HI R10, RZ, 0x18, R24.reuse ;  /* 0x00000018ff0a7819 */ /* 0x100fe40000011618 */
[----:B------:R-:W-:Y:S02]  /*2d70*/  SHF.R.U32.HI R11, RZ, 0x8, R24 ;  /* 0x00000008ff0b7819 */ /* 0x000fe40000011618 */
[----:B0-----:R-:W-:Y:S01]  /*2d80*/  LOP3.LUT R2, R21, 0xff0000, R13, 0xf8, !PT ;  /* 0x00ff000015027812 */ /* 0x001fe200078ef80d */
[----:B------:R-:W-:Y:S01]  /*2d90*/  IMAD.SHL.U32 R21, R24, 0x100, RZ ;  /* 0x0000010018157824 */ /* 0x000fe200078e00ff */
[----:B------:R-:W-:Y:S01]  /*2da0*/  LOP3.LUT R10, R10, 0xff00, R11, 0xf8, !PT ;  /* 0x0000ff000a0a7812 */ /* 0x000fe200078ef80b */
[----:B------:R-:W-:-:S03]  /*2db0*/  IMAD.SHL.U32 R13, R25, 0x1000000, RZ ;  /* 0x01000000190d7824 */ /* 0x000fc600078e00ff */
[----:B------:R-:W-:Y:S01]  /*2dc0*/  LOP3.LUT R21, R10, 0xff0000, R21, 0xf8, !PT ;  /* 0x00ff00000a157812 */ /* 0x000fe200078ef815 */
[----:B------:R-:W-:Y:S01]  /*2dd0*/  IMAD.WIDE.U32 R10, R0, 0x10000, RZ ;  /* 0x00010000000a7825 */ /* 0x000fe200078e00ff */
[----:B------:R-:W-:-:S03]  /*2de0*/  LOP3.LUT R13, R13, R2, RZ, 0xfc, !PT ;  /* 0x000000020d0d7212 */ /* 0x000fc600078efcff */
[----:B------:R-:W-:-:S04]  /*2df0*/  IMAD.WIDE.U32 R2, R15, 0x100, RZ ;  /* 0x000001000f027825 */ /* 0x000fc800078e00ff */
[----:B------:R-:W-:-:S04]  /*2e00*/  IMAD.WIDE.U32 R14, R14, 0x1000000, RZ ;  /* 0x010000000e0e7825 */ /* 0x000fc800078e00ff */
[----:B------:R-:W-:Y:S01]  /*2e10*/  IMAD.SHL.U32 R16, R16, 0x100, RZ ;  /* 0x0000010010107824 */ /* 0x000fe200078e00ff */
[----:B------:R-:W-:Y:S01]  /*2e20*/  LOP3.LUT R23, R10, R2, R12, 0xfe, !PT ;  /* 0x000000020a177212 */ /* 0x000fe200078efe0c */
[----:B------:R-:W-:Y:S01]  /*2e30*/  IMAD.SHL.U32 R18, R18, 0x100, RZ ;  /* 0x0000010012127824 */ /* 0x000fe200078e00ff */
[----:B------:R-:W-:Y:S02]  /*2e40*/  LOP3.LUT R17, R8, R17, RZ, 0xfc, !PT ;  /* 0x0000001108117212 */ /* 0x000fe400078efcff */
[----:B------:R-:W-:Y:S02]  /*2e50*/  PRMT R26, R26, 0x123, RZ ;  /* 0x000001231a1a7816 */ /* 0x000fe400000000ff */
[----:B------:R-:W-:Y:S02]  /*2e60*/  LOP3.LUT R2, R15, R11, R3, 0xfe, !PT ;  /* 0x0000000b0f027212 */ /* 0x000fe400078efe03 */
[----:B------:R-:W-:Y:S01]  /*2e70*/  LOP3.LUT R4, R16, R19, R4, 0xfe, !PT ;  /* 0x0000001310047212 */ /* 0x000fe200078efe04 */
[----:B------:R-:W-:Y:S01]  /*2e80*/  IMAD.SHL.U32 R24, R24, 0x1000000, RZ ;  /* 0x0100000018187824 */ /* 0x000fe200078e00ff */
[----:B------:R-:W-:Y:S01]  /*2e90*/  ISETP.GE.U32.AND P1, PT, R26, R17, PT ;  /* 0x000000111a00720c */ /* 0x000fe20003f26070 */
[----:B------:R-:W-:Y:S01]  /*2ea0*/  IMAD.SHL.U32 R3, R20, 0x1000000, RZ ;  /* 0x0100000014037824 */ /* 0x000fe200078e00ff */
[----:B------:R-:W-:-:S02]  /*2eb0*/  LOP3.LUT R15, R14, R23, RZ, 0xfc, !PT ;  /* 0x000000170e0f7212 */ /* 0x000fc400078efcff */
[----:B------:R-:W-:Y:S02]  /*2ec0*/  PRMT R22, R22, 0x123, RZ ;  /* 0x0000012316167816 */ /* 0x000fe400000000ff */
[----:B------:R-:W-:Y:S02]  /*2ed0*/  LOP3.LUT R21, R24, R21, RZ, 0xfc, !PT ;  /* 0x0000001518157212 */ /* 0x000fe400078efcff */
[CC--:B------:R-:W-:Y:S02]  /*2ee0*/  ISETP.NE.U32.AND P0, PT, R22.reuse, R15.reuse, PT ;  /* 0x0000000f1600720c */ /* 0x0c0fe40003f05070 */
[----:B------:R-:W-:Y:S01]  /*2ef0*/  ISETP.GE.U32.AND P2, PT, R22, R15, PT ;  /* 0x0000000f1600720c */ /* 0x000fe20003f46070 */
[----:B--2---:R-:W-:Y:S02]  /*2f00*/  IMAD.U32 R6, R6, 0x10000, RZ ;  /* 0x0001000006067824 */ /* 0x004fe400078e00ff */
[----:B---3--:R-:W-:Y:S02]  /*2f10*/  IMAD.U32 R5, R5, 0x10000, RZ ;  /* 0x0001000005057824 */ /* 0x008fe400078e00ff */
[----:B----4-:R-:W-:Y:S01]  /*2f20*/  IMAD.SHL.U32 R0, R7, 0x1000000, RZ ;  /* 0x0100000007007824 */ /* 0x010fe200078e00ff */
[----:B-----5:R-:W-:-:S04]  /*2f30*/  LOP3.LUT R9, R18, R9, R2, 0xfe, !PT ;  /* 0x0000000912097212 */ /* 0x020fc800078efe02 */
[----:B------:R-:W-:Y:S02]  /*2f40*/  LOP3.LUT R0, R0, R5, R4, 0xfe, !PT ;  /* 0x0000000500007212 */ /* 0x000fe400078efe04 */
[----:B------:R-:W-:Y:S02]  /*2f50*/  LOP3.LUT R6, R3, R6, R9, 0xfe, !PT ;  /* 0x0000000603067212 */ /* 0x000fe400078efe09 */
[----:B------:R-:W-:Y:S02]  /*2f60*/  ISETP.GE.U32.AND.EX P1, PT, R13, R0, PT, P1 ;  /* 0x000000000d00720c */ /* 0x000fe40003f26110 */
[CC--:B------:R-:W-:Y:S02]  /*2f70*/  ISETP.GE.U32.AND.EX P2, PT, R21.reuse, R6.reuse, PT, P2 ;  /* 0x000000061500720c */ /* 0x0c0fe40003f46120 */
[----:B------:R-:W-:-:S13]  /*2f80*/  ISETP.NE.OR.EX P0, PT, R21, R6, P1, P0 ;  /* 0x000000061500720c */ /* 0x000fda0000f05700 */
[----:B------:R-:W-:Y:S05]  /*2f90*/  @P0 EXIT P2 ;  /* 0x000000000000094d */ /* 0x000fea0001000000 */
[----:B------:R-:W0:Y:S01]  /*2fa0*/  LDC.64 R2, c[0x0][0x3b8] ;  /* 0x0000ee00ff027b82 */ /* 0x000e220000000a00 */
[----:B------:R-:W-:-:S07]  /*2fb0*/  IMAD.MOV.U32 R7, RZ, RZ, 0x1 ;  /* 0x00000001ff077424 */ /* 0x000fce00078e00ff */
[----:B------:R-:W1:Y:S01]  /*2fc0*/  LDC.64 R4, c[0x0][0x3b0] ;  /* 0x0000ec00ff047b82 */ /* 0x000e620000000a00 */
[----:B0-----:R-:W-:Y:S04]  /*2fd0*/  ATOMG.E.EXCH.STRONG.GPU PT, RZ, desc[UR8][R2.64], R7 ;  /* 0x8000000702ff79a8 */ /* 0x001fe8000c1ef108 */
[----:B-1----:R-:W-:Y:S01]  /*2fe0*/  ATOMG.E.EXCH.64.STRONG.GPU PT, RZ, desc[UR8][R4.64], R28 ;  /* 0x8000001c04ff79a8 */ /* 0x002fe2000c1ef508 */
[----:B------:R-:W-:Y:S05]  /*2ff0*/  EXIT ;  /* 0x000000000000794d */ /* 0x000fea0003800000 */
.L_x_12:
        /* <DEDUP_REMOVED lines=16> */
.L_x_14:


//--------------------- .nv.shared.reserved.0     --------------------------
	.section	.nv.shared.reserved.0,"aw",@nobits
	.weak		__nv_reservedSMEM_offset_0_alias
	.size		__nv_reservedSMEM_offset_0_alias, 0, 64
	.other		__nv_reservedSMEM_offset_0_alias,@"STO_CUDA_RESERVED_SHARED STV_DEFAULT"
__nv_reservedSMEM_offset_0_alias:
	.zero		0
	.zero		64


//--------------------- .nv.constant0.mine_block_batch --------------------------
	.section	.nv.constant0.mine_block_batch,"a",@progbits
	.sectionflags	@""
	.align	4
.nv.constant0.mine_block_batch:
	.zero		948


//--------------------- .nv.constant0.mine_block  --------------------------
	.section	.nv.constant0.mine_block,"a",@progbits
	.sectionflags	@""
	.align	4
.nv.constant0.mine_block:
	.zero		960


//--------------------- SYMBOLS --------------------------

	.type		.nv.reservedSmem.offset0,@object
	.size		.nv.reservedSmem.offset0,0x4
